	.target	sm_90a

	.elftype	@"ET_EXEC"


//--------------------- .note.nv.tkinfo           --------------------------
	.section	.note.nv.tkinfo,"",@"SHT_NOTE"
	.sectionflags	@"SHF_NOTE_NV_TKINFO"
	.tkinfo
        /*0018*/ 	.word	0x00000002
        /*0030*/ 	.string	""
        /*0030*/ 	.string	"ptxas"
        /*0030*/ 	.string	"Cuda compilation tools, release 13.0, V13.0.88"
        /*0030*/ 	.string	"Build cuda_13.0.r13.0/compiler.36424714_0"
        /*0030*/ 	.string	"-v  -suppress-debug-info  -lineinfo  -arch sm_90a "



//--------------------- .note.nv.cuinfo           --------------------------
	.section	.note.nv.cuinfo,"",@"SHT_NOTE"
	.sectionflags	@"SHF_NOTE_NV_CUINFO"
        /*0018*/ 	.short	0x0002
        /*001a*/ 	.short	0x005a
        /*001c*/ 	.short	0x0082
	.zero		2


//--------------------- .nv.info                  --------------------------
	.section	.nv.info,"",@"SHT_CUDA_INFO"
	.align	4


	//----- nvinfo : EIATTR_REGCOUNT
	.align		4
        /*0000*/ 	.byte	0x04, 0x2f
        /*0002*/ 	.short	(.L_1 - .L_0)
	.align		4
.L_0:
        /*0004*/ 	.word	index@(matmul_kernel)
        /*0008*/ 	.word	0x00000078


	//----- nvinfo : EIATTR_FRAME_SIZE
	.align		4
.L_1:
        /*000c*/ 	.byte	0x04, 0x11
        /*000e*/ 	.short	(.L_3 - .L_2)
	.align		4
.L_2:
        /*0010*/ 	.word	index@(matmul_kernel)
        /*0014*/ 	.word	0x00000000


	//----- nvinfo : EIATTR_MIN_STACK_SIZE
	.align		4
.L_3:
        /*0018*/ 	.byte	0x04, 0x12
        /*001a*/ 	.short	(.L_5 - .L_4)
	.align		4
.L_4:
        /*001c*/ 	.word	index@(matmul_kernel)
        /*0020*/ 	.word	0x00000000
.L_5:


//--------------------- .nv.compat                --------------------------
	.section	.nv.compat,"",@"SHT_CUDA_COMPAT_INFO"
	.align	4
        /*0000*/ 	.byte	0x02, 0x09, 0x01, 0x00, 0x02, 0x02, 0x04, 0x00, 0x02, 0x05, 0x05, 0x00, 0x03, 0x07, 0x01, 0x01
        /*0010*/ 	.byte	0x02, 0x03, 0x00, 0x00, 0x02, 0x06, 0x01, 0x00, 0x04, 0x0b, 0x08, 0x00, 0x00, 0x00, 0x00, 0x00
        /*0020*/ 	.byte	0x00, 0x00, 0x00, 0x00


//--------------------- .nv.info.matmul_kernel    --------------------------
	.section	.nv.info.matmul_kernel,"",@"SHT_CUDA_INFO"
	.sectionflags	@""
	.align	4


	//----- nvinfo : EIATTR_CUDA_API_VERSION
	.align		4
        /*0000*/ 	.byte	0x04, 0x37
        /*0002*/ 	.short	(.L_7 - .L_6)
.L_6:
        /*0004*/ 	.word	0x00000082


	//----- nvinfo : EIATTR_KPARAM_INFO
	.align		4
.L_7:
        /*0008*/ 	.byte	0x04, 0x17
        /*000a*/ 	.short	(.L_9 - .L_8)
.L_8:
        /*000c*/ 	.word	0x00000000
        /*0010*/ 	.short	0x000d
        /*0012*/ 	.short	0x0048
        /*0014*/ 	.byte	0x00, 0xf4, 0x21, 0x00


	//----- nvinfo : EIATTR_KPARAM_INFO
	.align		4
.L_9:
        /*0018*/ 	.byte	0x04, 0x17
        /*001a*/ 	.short	(.L_11 - .L_10)
.L_10:
        /*001c*/ 	.word	0x00000000
        /*0020*/ 	.short	0x000c
        /*0022*/ 	.short	0x0040
        /*0024*/ 	.byte	0x00, 0xf4, 0x21, 0x00


	//----- nvinfo : EIATTR_KPARAM_INFO
	.align		4
.L_11:
        /*0028*/ 	.byte	0x04, 0x17
        /*002a*/ 	.short	(.L_13 - .L_12)
.L_12:
        /*002c*/ 	.word	0x00000000
        /*0030*/ 	.short	0x000b
        /*0032*/ 	.short	0x0038
        /*0034*/ 	.byte	0x00, 0xf0, 0x11, 0x00


	//----- nvinfo : EIATTR_KPARAM_INFO
	.align		4
.L_13:
        /*0038*/ 	.byte	0x04, 0x17
        /*003a*/ 	.short	(.L_15 - .L_14)
.L_14:
        /*003c*/ 	.word	0x00000000
        /*0040*/ 	.short	0x000a
        /*0042*/ 	.short	0x0034
        /*0044*/ 	.byte	0x00, 0xf0, 0x11, 0x00


	//----- nvinfo : EIATTR_KPARAM_INFO
	.align		4
.L_15:
        /*0048*/ 	.byte	0x04, 0x17
        /*004a*/ 	.short	(.L_17 - .L_16)
.L_16:
        /*004c*/ 	.word	0x00000000
        /*0050*/ 	.short	0x0009
        /*0052*/ 	.short	0x0030
        /*0054*/ 	.byte	0x00, 0xf0, 0x11, 0x00


	//----- nvinfo : EIATTR_KPARAM_INFO
	.align		4
.L_17:
        /*0058*/ 	.byte	0x04, 0x17
        /*005a*/ 	.short	(.L_19 - .L_18)
.L_18:
        /*005c*/ 	.word	0x00000000
        /*0060*/ 	.short	0x0008
        /*0062*/ 	.short	0x002c
        /*0064*/ 	.byte	0x00, 0xf0, 0x11, 0x00


	//----- nvinfo : EIATTR_KPARAM_INFO
	.align		4
.L_19:
        /*0068*/ 	.byte	0x04, 0x17
        /*006a*/ 	.short	(.L_21 - .L_20)
.L_20:
        /*006c*/ 	.word	0x00000000
        /*0070*/ 	.short	0x0007
        /*0072*/ 	.short	0x0028
        /*0074*/ 	.byte	0x00, 0xf0, 0x11, 0x00


	//----- nvinfo : EIATTR_KPARAM_INFO
	.align		4
.L_21:
        /*0078*/ 	.byte	0x04, 0x17
        /*007a*/ 	.short	(.L_23 - .L_22)
.L_22:
        /*007c*/ 	.word	0x00000000
        /*0080*/ 	.short	0x0006
        /*0082*/ 	.short	0x0024
        /*0084*/ 	.byte	0x00, 0xf0, 0x11, 0x00


	//----- nvinfo : EIATTR_KPARAM_INFO
	.align		4
.L_23:
        /*0088*/ 	.byte	0x04, 0x17
        /*008a*/ 	.short	(.L_25 - .L_24)
.L_24:
        /*008c*/ 	.word	0x00000000
        /*0090*/ 	.short	0x0005
        /*0092*/ 	.short	0x0020
        /*0094*/ 	.byte	0x00, 0xf0, 0x11, 0x00


	//----- nvinfo : EIATTR_KPARAM_INFO
	.align		4
.L_25:
        /*0098*/ 	.byte	0x04, 0x17
        /*009a*/ 	.short	(.L_27 - .L_26)
.L_26:
        /*009c*/ 	.word	0x00000000
        /*00a0*/ 	.short	0x0004
        /*00a2*/ 	.short	0x001c
        /*00a4*/ 	.byte	0x00, 0xf0, 0x11, 0x00


	//----- nvinfo : EIATTR_KPARAM_INFO
	.align		4
.L_27:
        /*00a8*/ 	.byte	0x04, 0x17
        /*00aa*/ 	.short	(.L_29 - .L_28)
.L_28:
        /*00ac*/ 	.word	0x00000000
        /*00b0*/ 	.short	0x0003
        /*00b2*/ 	.short	0x0018
        /*00b4*/ 	.byte	0x00, 0xf0, 0x11, 0x00


	//----- nvinfo : EIATTR_KPARAM_INFO
	.align		4
.L_29:
        /*00b8*/ 	.byte	0x04, 0x17
        /*00ba*/ 	.short	(.L_31 - .L_30)
.L_30:
        /*00bc*/ 	.word	0x00000000
        /*00c0*/ 	.short	0x0002
        /*00c2*/ 	.short	0x0010
        /*00c4*/ 	.byte	0x00, 0xf4, 0x21, 0x00


	//----- nvinfo : EIATTR_KPARAM_INFO
	.align		4
.L_31:
        /*00c8*/ 	.byte	0x04, 0x17
        /*00ca*/ 	.short	(.L_33 - .L_32)
.L_32:
        /*00cc*/ 	.word	0x00000000
        /*00d0*/ 	.short	0x0001
        /*00d2*/ 	.short	0x0008
        /*00d4*/ 	.byte	0x00, 0xf4, 0x21, 0x00


	//----- nvinfo : EIATTR_KPARAM_INFO
	.align		4
.L_33:
        /*00d8*/ 	.byte	0x04, 0x17
        /*00da*/ 	.short	(.L_35 - .L_34)
.L_34:
        /*00dc*/ 	.word	0x00000000
        /*00e0*/ 	.short	0x0000
        /*00e2*/ 	.short	0x0000
        /*00e4*/ 	.byte	0x00, 0xf4, 0x21, 0x00


	//----- nvinfo : EIATTR_SPARSE_MMA_MASK
	.align		4
.L_35:
        /*00e8*/ 	.byte	0x03, 0x50
        /*00ea*/ 	.short	0x0000


	//----- nvinfo : EIATTR_MAXREG_COUNT
	.align		4
        /*00ec*/ 	.byte	0x03, 0x1b
        /*00ee*/ 	.short	0x0080


	//----- nvinfo : EIATTR_NUM_BARRIERS
	.align		4
        /*00f0*/ 	.byte	0x02, 0x4c
        /*00f2*/ 	.byte	0x01
	.zero		1


	//----- nvinfo : EIATTR_MERCURY_ISA_VERSION
	.align		4
        /*00f4*/ 	.byte	0x03, 0x5f
        /*00f6*/ 	.short	0x0101


	//----- nvinfo : EIATTR_EXIT_INSTR_OFFSETS
	.align		4
        /*00f8*/ 	.byte	0x04, 0x1c
        /*00fa*/ 	.short	(.L_37 - .L_36)


	//   ....[0]....
.L_36:
        /*00fc*/ 	.word	0x00002840


	//   ....[1]....
        /*0100*/ 	.word	0x00002870


	//----- nvinfo : EIATTR_REQNTID
	.align		4
.L_37:
        /*0104*/ 	.byte	0x04, 0x10
        /*0106*/ 	.short	(.L_39 - .L_38)
.L_38:
        /*0108*/ 	.word	0x00000200
        /*010c*/ 	.word	0x00000001
        /*0110*/ 	.word	0x00000001


	//----- nvinfo : EIATTR_CBANK_PARAM_SIZE
	.align		4
.L_39:
        /*0114*/ 	.byte	0x03, 0x19
        /*0116*/ 	.short	0x0050


	//----- nvinfo : EIATTR_PARAM_CBANK
	.align		4
        /*0118*/ 	.byte	0x04, 0x0a
        /*011a*/ 	.short	(.L_41 - .L_40)
	.align		4
.L_40:
        /*011c*/ 	.word	index@(.nv.constant0.matmul_kernel)
        /*0120*/ 	.short	0x0210
        /*0122*/ 	.short	0x0050


	//----- nvinfo : EIATTR_SW_WAR
	.align		4
.L_41:
        /*0124*/ 	.byte	0x04, 0x36
        /*0126*/ 	.short	(.L_43 - .L_42)
.L_42:
        /*0128*/ 	.word	0x00000008
.L_43:


//--------------------- .nv.callgraph             --------------------------
	.section	.nv.callgraph,"",@"SHT_CUDA_CALLGRAPH"
	.align	4
	.sectionentsize	8
	.align		4
        /*0000*/ 	.word	0x00000000
	.align		4
        /*0004*/ 	.word	0xffffffff
	.align		4
        /*0008*/ 	.word	0x00000000
	.align		4
        /*000c*/ 	.word	0xfffffffe
	.align		4
        /*0010*/ 	.word	0x00000000
	.align		4
        /*0014*/ 	.word	0xfffffffd
	.align		4
        /*0018*/ 	.word	0x00000000
	.align		4
        /*001c*/ 	.word	0xfffffffc


//--------------------- .text.matmul_kernel       --------------------------
	.section	.text.matmul_kernel,"ax",@progbits
	.align	128
        .global         matmul_kernel
        .type           matmul_kernel,@function
        .size           matmul_kernel,(.L_x_3 - matmul_kernel)
        .other          matmul_kernel,@"STO_CUDA_ENTRY STV_DEFAULT"
matmul_kernel:
.text.matmul_kernel:
[----:B------:R-:W-:Y:S08]  /*0000*/  LDC R1, c[0x0][0x28] ;  /* 0x00000a00ff017b82 */ /* 0x000ff00000000800 */
[----:B------:R-:W0:Y:S01]  /*0010*/  LDC.64 R14, c[0x0][0x228] ;  /* 0x00008a00ff0e7b82 */ /* 0x000e220000000a00 */
[----:B------:R-:W1:Y:S01]  /*0020*/  S2R R5, SR_CTAID.X ;  /* 0x0000000000057919 */ /* 0x000e620000002500 */
[----:B------:R-:W-:Y:S01]  /*0030*/  UMOV UR4, 0x400 ;  /* 0x0000040000047882 */ /* 0x000fe20000000000 */
[----:B------:R-:W-:Y:S01]  /*0040*/  ULDC.64 UR12, c[0x0][0x208] ;  /* 0x00008200000c7ab9 */ /* 0x000fe20000000a00 */
[----:B------:R-:W-:-:S02]  /*0050*/  CS2R R24, SRZ ;  /* 0x0000000000187805 */ /* 0x000fc4000001ff00 */
[----:B------:R-:W-:Y:S02]  /*0060*/  CS2R R26, SRZ ;  /* 0x00000000001a7805 */ /* 0x000fe4000001ff00 */
[----:B------:R-:W2:Y:S08]  /*0070*/  LDC R84, c[0x0][0x230] ;  /* 0x00008c00ff547b82 */ /* 0x000eb00000000800 */
[----:B------:R-:W3:Y:S01]  /*0080*/  S2UR UR8, SR_CgaCtaId ;  /* 0x00000000000879c3 */ /* 0x000ee20000008800 */
[----:B0-----:R-:W-:-:S05]  /*0090*/  VIADD R0, R15, 0x3f ;  /* 0x0000003f0f007836 */ /* 0x001fca0000000000 */
[----:B------:R-:W-:Y:S01]  /*00a0*/  SHF.R.S32.HI R3, RZ, 0x1f, R0 ;  /* 0x0000001fff037819 */ /* 0x000fe20000011400 */
[----:B--2---:R-:W-:-:S03]  /*00b0*/  VIADD R84, R84, 0x3f ;  /* 0x0000003f54547836 */ /* 0x004fc60000000000 */
[----:B------:R-:W-:Y:S02]  /*00c0*/  LEA.HI R3, R3, R0, RZ, 0x6 ;  /* 0x0000000003037211 */ /* 0x000fe400078f30ff */
[----:B-1----:R-:W-:Y:S02]  /*00d0*/  IABS R8, R5 ;  /* 0x0000000500087213 */ /* 0x002fe40000000000 */
[----:B------:R-:W-:Y:S01]  /*00e0*/  SHF.R.S32.HI R3, RZ, 0x6, R3 ;  /* 0x00000006ff037819 */ /* 0x000fe20000011403 */
[----:B---3--:R-:W-:-:S04]  /*00f0*/  ULEA UR8, UR8, UR4, 0x18 ;  /* 0x0000000408087291 */ /* 0x008fc8000f8ec03f */
[----:B------:R-:W-:-:S05]  /*0100*/  IMAD.SHL.U32 R4, R3, 0x8, RZ ;  /* 0x0000000803047824 */ /* 0x000fca00078e00ff */
[-C--:B------:R-:W-:Y:S02]  /*0110*/  IABS R7, R4.reuse ;  /* 0x0000000400077213 */ /* 0x080fe40000000000 */
[----:B------:R-:W-:Y:S02]  /*0120*/  IABS R10, R4 ;  /* 0x00000004000a7213 */ /* 0x000fe40000000000 */
[----:B------:R-:W0:Y:S08]  /*0130*/  I2F.RP R0, R7 ;  /* 0x0000000700007306 */ /* 0x000e300000209400 */
[----:B0-----:R-:W0:Y:S02]  /*0140*/  MUFU.RCP R0, R0 ;  /* 0x0000000000007308 */ /* 0x001e240000001000 */
[----:B0-----:R-:W-:-:S02]  /*0150*/  VIADD R2, R0, 0xffffffe ;  /* 0x0ffffffe00027836 */ /* 0x001fc40000000000 */
[----:B------:R-:W-:-:S04]  /*0160*/  IMAD.MOV R0, RZ, RZ, -R10 ;  /* 0x000000ffff007224 */ /* 0x000fc800078e0a0a */
[----:B------:R0:W1:Y:S02]  /*0170*/  F2I.FTZ.U32.TRUNC.NTZ R3, R2 ;  /* 0x0000000200037305 */ /* 0x000064000021f000 */
[----:B0-----:R-:W-:Y:S02]  /*0180*/  IMAD.MOV.U32 R2, RZ, RZ, RZ ;  /* 0x000000ffff027224 */ /* 0x001fe400078e00ff */
[----:B-1----:R-:W-:-:S04]  /*0190*/  IMAD.MOV R6, RZ, RZ, -R3 ;  /* 0x000000ffff067224 */ /* 0x002fc800078e0a03 */
[----:B------:R-:W-:Y:S02]  /*01a0*/  IMAD R9, R6, R7, RZ ;  /* 0x0000000706097224 */ /* 0x000fe400078e02ff */
[----:B------:R-:W-:Y:S02]  /*01b0*/  IMAD.MOV.U32 R6, RZ, RZ, R8 ;  /* 0x000000ffff067224 */ /* 0x000fe400078e0008 */
[----:B------:R-:W-:-:S06]  /*01c0*/  IMAD.HI.U32 R3, R3, R9, R2 ;  /* 0x0000000903037227 */ /* 0x000fcc00078e0002 */
[----:B------:R-:W-:-:S04]  /*01d0*/  IMAD.HI.U32 R3, R3, R6, RZ ;  /* 0x0000000603037227 */ /* 0x000fc800078e00ff */
[----:B------:R-:W-:-:S05]  /*01e0*/  IMAD R0, R3, R0, R6 ;  /* 0x0000000003007224 */ /* 0x000fca00078e0206 */
[----:B------:R-:W-:-:S13]  /*01f0*/  ISETP.GT.U32.AND P1, PT, R7, R0, PT ;  /* 0x000000000700720c */ /* 0x000fda0003f24070 */
[----:B------:R-:W-:Y:S02]  /*0200*/  @!P1 IMAD.IADD R0, R0, 0x1, -R7 ;  /* 0x0000000100009824 */ /* 0x000fe400078e0a07 */
[----:B------:R-:W-:Y:S01]  /*0210*/  @!P1 VIADD R3, R3, 0x1 ;  /* 0x0000000103039836 */ /* 0x000fe20000000000 */
[----:B------:R-:W-:Y:S02]  /*0220*/  ISETP.NE.AND P1, PT, R4, RZ, PT ;  /* 0x000000ff0400720c */ /* 0x000fe40003f25270 */
[----:B------:R-:W-:Y:S02]  /*0230*/  ISETP.GE.U32.AND P0, PT, R0, R7, PT ;  /* 0x000000070000720c */ /* 0x000fe40003f06070 */
[----:B------:R-:W-:-:S04]  /*0240*/  LOP3.LUT R0, R5, R4, RZ, 0x3c, !PT ;  /* 0x0000000405007212 */ /* 0x000fc800078e3cff */
[----:B------:R-:W-:Y:S01]  /*0250*/  ISETP.GE.AND P2, PT, R0, RZ, PT ;  /* 0x000000ff0000720c */ /* 0x000fe20003f46270 */
[----:B------:R-:W-:-:S06]  /*0260*/  VIADD R0, R14, 0x7f ;  /* 0x0000007f0e007836 */ /* 0x000fcc0000000000 */
[----:B------:R-:W-:-:S04]  /*0270*/  @P0 VIADD R3, R3, 0x1 ;  /* 0x0000000103030836 */ /* 0x000fc80000000000 */
[----:B------:R-:W-:Y:S01]  /*0280*/  IMAD.MOV.U32 R2, RZ, RZ, R3 ;  /* 0x000000ffff027224 */ /* 0x000fe200078e0003 */
[----:B------:R-:W-:-:S03]  /*0290*/  SHF.R.S32.HI R3, RZ, 0x1f, R0 ;  /* 0x0000001fff037819 */ /* 0x000fc60000011400 */
[----:B------:R-:W-:Y:S01]  /*02a0*/  @!P2 IMAD.MOV R2, RZ, RZ, -R2 ;  /* 0x000000ffff02a224 */ /* 0x000fe200078e0a02 */
[----:B------:R-:W-:Y:S02]  /*02b0*/  @!P1 LOP3.LUT R2, RZ, R4, RZ, 0x33, !PT ;  /* 0x00000004ff029212 */ /* 0x000fe400078e33ff */
[----:B------:R-:W-:-:S03]  /*02c0*/  LEA.HI R3, R3, R0, RZ, 0x7 ;  /* 0x0000000003037211 */ /* 0x000fc600078f38ff */
[----:B------:R-:W-:Y:S02]  /*02d0*/  IMAD.SHL.U32 R6, R2, 0x8, RZ ;  /* 0x0000000802067824 */ /* 0x000fe400078e00ff */
[----:B------:R-:W-:-:S03]  /*02e0*/  IMAD.MOV R2, RZ, RZ, -R2 ;  /* 0x000000ffff027224 */ /* 0x000fc600078e0a02 */
[----:B------:R-:W-:Y:S01]  /*02f0*/  LEA.HI.SX32 R3, R3, -R6, 0x19 ;  /* 0x8000000603037211 */ /* 0x000fe200078fcaff */
[----:B------:R-:W-:-:S03]  /*0300*/  IMAD R4, R4, R2, R5 ;  /* 0x0000000204047224 */ /* 0x000fc600078e0205 */
[----:B------:R-:W-:Y:S02]  /*0310*/  VIMNMX R11, R3, 0x8, PT ;  /* 0x00000008030b7848 */ /* 0x000fe40003fe0100 */
[----:B------:R-:W-:Y:S02]  /*0320*/  IABS R9, R4 ;  /* 0x0000000400097213 */ /* 0x000fe40000000000 */
[----:B------:R-:W-:-:S04]  /*0330*/  IABS R7, R11 ;  /* 0x0000000b00077213 */ /* 0x000fc80000000000 */
[----:B------:R-:W0:Y:S08]  /*0340*/  I2F.RP R0, R7 ;  /* 0x0000000700007306 */ /* 0x000e300000209400 */
[----:B0-----:R-:W0:Y:S02]  /*0350*/  MUFU.RCP R0, R0 ;  /* 0x0000000000007308 */ /* 0x001e240000001000 */
[----:B0-----:R-:W-:-:S06]  /*0360*/  VIADD R3, R0, 0xffffffe ;  /* 0x0ffffffe00037836 */ /* 0x001fcc0000000000 */
[----:B------:R-:W0:Y:S02]  /*0370*/  F2I.FTZ.U32.TRUNC.NTZ R3, R3 ;  /* 0x0000000300037305 */ /* 0x000e24000021f000 */
[----:B0-----:R-:W-:-:S04]  /*0380*/  IMAD.MOV R8, RZ, RZ, -R3 ;  /* 0x000000ffff087224 */ /* 0x001fc800078e0a03 */
[----:B------:R-:W-:Y:S01]  /*0390*/  IMAD.MOV.U32 R2, RZ, RZ, R8 ;  /* 0x000000ffff027224 */ /* 0x000fe200078e0008 */
[----:B------:R-:W-:-:S03]  /*03a0*/  IABS R8, R11 ;  /* 0x0000000b00087213 */ /* 0x000fc60000000000 */
[----:B------:R-:W-:Y:S02]  /*03b0*/  IMAD R5, R2, R7, RZ ;  /* 0x0000000702057224 */ /* 0x000fe400078e02ff */
[----:B------:R-:W-:Y:S02]  /*03c0*/  IMAD.MOV.U32 R2, RZ, RZ, RZ ;  /* 0x000000ffff027224 */ /* 0x000fe400078e00ff */
[----:B------:R-:W-:Y:S02]  /*03d0*/  IMAD.MOV R0, RZ, RZ, -R8 ;  /* 0x000000ffff007224 */ /* 0x000fe400078e0a08 */
[----:B------:R-:W-:-:S06]  /*03e0*/  IMAD.HI.U32 R2, R3, R5, R2 ;  /* 0x0000000503027227 */ /* 0x000fcc00078e0002 */
[----:B------:R-:W-:-:S04]  /*03f0*/  IMAD.HI.U32 R2, R2, R9, RZ ;  /* 0x0000000902027227 */ /* 0x000fc800078e00ff */
[----:B------:R-:W-:Y:S01]  /*0400*/  IMAD R0, R2, R0, R9 ;  /* 0x0000000002007224 */ /* 0x000fe200078e0209 */
[----:B------:R-:W-:-:S04]  /*0410*/  CS2R R8, SRZ ;  /* 0x0000000000087805 */ /* 0x000fc8000001ff00 */
[----:B------:R-:W-:-:S13]  /*0420*/  ISETP.GT.U32.AND P1, PT, R7, R0, PT ;  /* 0x000000000700720c */ /* 0x000fda0003f24070 */
[----:B------:R-:W-:Y:S02]  /*0430*/  @!P1 IMAD.IADD R0, R0, 0x1, -R7 ;  /* 0x0000000100009824 */ /* 0x000fe400078e0a07 */
[----:B------:R-:W-:Y:S01]  /*0440*/  @!P1 VIADD R2, R2, 0x1 ;  /* 0x0000000102029836 */ /* 0x000fe20000000000 */
[----:B------:R-:W-:Y:S02]  /*0450*/  ISETP.NE.AND P1, PT, R11, RZ, PT ;  /* 0x000000ff0b00720c */ /* 0x000fe40003f25270 */
[----:B------:R-:W-:Y:S02]  /*0460*/  ISETP.GE.U32.AND P0, PT, R0, R7, PT ;  /* 0x000000070000720c */ /* 0x000fe40003f06070 */
[----:B------:R-:W0:Y:S01]  /*0470*/  S2R R7, SR_TID.X ;  /* 0x0000000000077919 */ /* 0x000e220000002100 */
[----:B------:R-:W-:-:S04]  /*0480*/  LOP3.LUT R0, R4, R11, RZ, 0x3c, !PT ;  /* 0x0000000b04007212 */ /* 0x000fc800078e3cff */
[----:B------:R-:W-:-:S06]  /*0490*/  ISETP.GE.AND P2, PT, R0, RZ, PT ;  /* 0x000000ff0000720c */ /* 0x000fcc0003f46270 */
[----:B------:R-:W-:Y:S01]  /*04a0*/  @P0 VIADD R2, R2, 0x1 ;  /* 0x0000000102020836 */ /* 0x000fe20000000000 */
[----:B------:R-:W-:-:S06]  /*04b0*/  ISETP.GE.AND P0, PT, R84, 0x40, PT ;  /* 0x000000405400780c */ /* 0x000fcc0003f06270 */
[----:B------:R-:W-:Y:S01]  /*04c0*/  @!P2 IMAD.MOV R2, RZ, RZ, -R2 ;  /* 0x000000ffff02a224 */ /* 0x000fe200078e0a02 */
[----:B------:R-:W-:-:S05]  /*04d0*/  @!P1 LOP3.LUT R2, RZ, R11, RZ, 0x33, !PT ;  /* 0x0000000bff029212 */ /* 0x000fca00078e33ff */
[----:B------:R-:W-:-:S04]  /*04e0*/  IMAD.MOV R0, RZ, RZ, -R2 ;  /* 0x000000ffff007224 */ /* 0x000fc800078e0a02 */
[----:B------:R-:W-:Y:S01]  /*04f0*/  IMAD R0, R11, R0, R4 ;  /* 0x000000000b007224 */ /* 0x000fe200078e0204 */
[----:B------:R-:W-:Y:S01]  /*0500*/  CS2R R10, SRZ ;  /* 0x00000000000a7805 */ /* 0x000fe2000001ff00 */
[----:B------:R-:W-:Y:S01]  /*0510*/  IMAD.SHL.U32 R4, R2, 0x40, RZ ;  /* 0x0000004002047824 */ /* 0x000fe200078e00ff */
[----:B0-----:R-:W-:Y:S01]  /*0520*/  LOP3.LUT R3, R7, 0x7f, RZ, 0xc0, !PT ;  /* 0x0000007f07037812 */ /* 0x001fe200078ec0ff */
[----:B------:R-:W-:Y:S01]  /*0530*/  IMAD.IADD R0, R6, 0x1, R0 ;  /* 0x0000000106007824 */ /* 0x000fe200078e0200 */
[----:B------:R-:W-:-:S03]  /*0540*/  SHF.R.U32.HI R5, RZ, 0x7, R7 ;  /* 0x00000007ff057819 */ /* 0x000fc60000011607 */
[----:B------:R-:W-:Y:S01]  /*0550*/  IMAD R6, R0, 0x80, R3 ;  /* 0x0000008000067824 */ /* 0x000fe200078e0203 */
[----:B------:R-:W-:Y:S01]  /*0560*/  SGXT.U32 R5, R5, 0x2 ;  /* 0x000000020505781a */ /* 0x000fe20000000000 */
[----:B------:R-:W-:Y:S06]  /*0570*/  @!P0 BRA `(.L_x_0) ;  /* 0x0000001800748947 */ /* 0x000fec0003800000 */
[----:B------:R-:W-:Y:S01]  /*0580*/  IABS R16, R14 ;  /* 0x0000000e00107213 */ /* 0x000fe20000000000 */
[----:B------:R-:W-:Y:S01]  /*0590*/  ULDC UR4, c[0x0][0x234] ;  /* 0x00008d0000047ab9 */ /* 0x000fe20000000800 */
[----:B------:R-:W-:Y:S01]  /*05a0*/  IABS R20, R15 ;  /* 0x0000000f00147213 */ /* 0x000fe20000000000 */
[----:B------:R-:W-:Y:S01]  /*05b0*/  ULDC.64 UR6, c[0x0][0x210] ;  /* 0x0000840000067ab9 */ /* 0x000fe20000000a00 */
[----:B------:R-:W0:Y:S01]  /*05c0*/  I2F.RP R10, R16 ;  /* 0x00000010000a7306 */ /* 0x000e220000209400 */
[----:B------:R-:W-:Y:S01]  /*05d0*/  IABS R13, R6 ;  /* 0x00000006000d7213 */ /* 0x000fe20000000000 */
[----:B------:R-:W1:Y:S01]  /*05e0*/  LDC R40, c[0x0][0x23c] ;  /* 0x00008f00ff287b82 */ /* 0x000e620000000800 */
[----:B------:R-:W-:Y:S02]  /*05f0*/  ISETP.GE.AND P1, PT, R6, RZ, PT ;  /* 0x000000ff0600720c */ /* 0x000fe40003f26270 */
[----:B------:R-:W-:Y:S02]  /*0600*/  CS2R R32, SRZ ;  /* 0x0000000000207805 */ /* 0x000fe4000001ff00 */
[----:B------:R-:W-:-:S02]  /*0610*/  SHF.R.U32.HI R18, RZ, 0x5, R7 ;  /* 0x00000005ff127819 */ /* 0x000fc40000011607 */
[----:B------:R-:W-:Y:S02]  /*0620*/  CS2R R34, SRZ ;  /* 0x0000000000227805 */ /* 0x000fe4000001ff00 */
[----:B------:R-:W-:Y:S01]  /*0630*/  CS2R R36, SRZ ;  /* 0x0000000000247805 */ /* 0x000fe2000001ff00 */
[----:B------:R-:W2:Y:S01]  /*0640*/  I2F.RP R0, R20 ;  /* 0x0000001400007306 */ /* 0x000ea20000209400 */
[----:B------:R-:W-:Y:S01]  /*0650*/  R2UR UR14, R18 ;  /* 0x00000000120e72ca */ /* 0x000fe200000e0000 */
[----:B------:R-:W3:Y:S01]  /*0660*/  LDC R57, c[0x0][0x238] ;  /* 0x00008e00ff397b82 */ /* 0x000ee20000000800 */
[----:B------:R-:W-:Y:S01]  /*0670*/  CS2R R38, SRZ ;  /* 0x0000000000267805 */ /* 0x000fe2000001ff00 */
[----:B------:R-:W-:Y:S01]  /*0680*/  UIADD3 UR15, UR8, 0x4000, URZ ;  /* 0x00004000080f7890 */ /* 0x000fe2000fffe03f */
[----:B------:R-:W-:-:S03]  /*0690*/  ULDC UR11, c[0x0][0x230] ;  /* 0x00008c00000b7ab9 */ /* 0x000fc60000000800 */
[----:B0-----:R-:W0:Y:S08]  /*06a0*/  MUFU.RCP R10, R10 ;  /* 0x0000000a000a7308 */ /* 0x001e300000001000 */
[----:B--2---:R-:W2:Y:S01]  /*06b0*/  MUFU.RCP R0, R0 ;  /* 0x0000000000007308 */ /* 0x004ea20000001000 */
[----:B0-----:R-:W-:Y:S01]  /*06c0*/  VIADD R8, R10, 0xffffffe ;  /* 0x0ffffffe0a087836 */ /* 0x001fe20000000000 */
[----:B------:R-:W-:Y:S01]  /*06d0*/  SHF.R.U32.HI R10, RZ, 0x6, R7 ;  /* 0x00000006ff0a7819 */ /* 0x000fe20000011607 */
[----:B---3--:R-:W-:-:S05]  /*06e0*/  IMAD.SHL.U32 R41, R57, 0x40, RZ ;  /* 0x0000004039297824 */ /* 0x008fca00078e00ff */
[----:B------:R0:W3:Y:S01]  /*06f0*/  F2I.FTZ.U32.TRUNC.NTZ R9, R8 ;  /* 0x0000000800097305 */ /* 0x0000e2000021f000 */
[----:B------:R-:W-:Y:S02]  /*0700*/  IMAD R42, R5, R57, RZ ;  /* 0x00000039052a7224 */ /* 0x000fe400078e02ff */
[----:B--2---:R-:W-:-:S05]  /*0710*/  VIADD R2, R0, 0xffffffe ;  /* 0x0ffffffe00027836 */ /* 0x004fca0000000000 */
[----:B------:R2:W4:Y:S01]  /*0720*/  F2I.FTZ.U32.TRUNC.NTZ R3, R2 ;  /* 0x0000000200037305 */ /* 0x000522000021f000 */
[----:B0-----:R-:W-:Y:S02]  /*0730*/  IMAD.MOV.U32 R8, RZ, RZ, RZ ;  /* 0x000000ffff087224 */ /* 0x001fe400078e00ff */
[----:B---3--:R-:W-:Y:S02]  /*0740*/  IMAD.MOV R11, RZ, RZ, -R9 ;  /* 0x000000ffff0b7224 */ /* 0x008fe400078e0a09 */
[----:B--2---:R-:W-:Y:S02]  /*0750*/  IMAD.MOV.U32 R2, RZ, RZ, RZ ;  /* 0x000000ffff027224 */ /* 0x004fe400078e00ff */
[----:B------:R-:W-:-:S04]  /*0760*/  IMAD R11, R11, R16, RZ ;  /* 0x000000100b0b7224 */ /* 0x000fc800078e02ff */
[----:B------:R-:W-:-:S04]  /*0770*/  IMAD.HI.U32 R9, R9, R11, R8 ;  /* 0x0000000b09097227 */ /* 0x000fc800078e0008 */
[----:B----4-:R-:W-:Y:S02]  /*0780*/  IMAD.MOV R11, RZ, RZ, -R3 ;  /* 0x000000ffff0b7224 */ /* 0x010fe400078e0a03 */
[----:B------:R-:W-:Y:S01]  /*0790*/  IMAD.HI.U32 R0, R9, R13, RZ ;  /* 0x0000000d09007227 */ /* 0x000fe200078e00ff */
[----:B------:R-:W-:-:S03]  /*07a0*/  SGXT.U32 R9, R10, 0x3 ;  /* 0x000000030a09781a */ /* 0x000fc60000000000 */
[----:B------:R-:W-:Y:S01]  /*07b0*/  IMAD.MOV R0, RZ, RZ, -R0 ;  /* 0x000000ffff007224 */ /* 0x000fe200078e0a00 */
[----:B------:R-:W-:Y:S01]  /*07c0*/  LOP3.LUT R22, R4, R9, RZ, 0xfc, !PT ;  /* 0x0000000904167212 */ /* 0x000fe200078efcff */
[----:B------:R-:W-:Y:S02]  /*07d0*/  IMAD R11, R11, R20, RZ ;  /* 0x000000140b0b7224 */ /* 0x000fe400078e02ff */
[----:B------:R-:W-:Y:S01]  /*07e0*/  IMAD R13, R16, R0, R13 ;  /* 0x00000000100d7224 */ /* 0x000fe200078e020d */
[C---:B------:R-:W-:Y:S01]  /*07f0*/  LOP3.LUT R26, R22.reuse, 0x30, RZ, 0xfc, !PT ;  /* 0x00000030161a7812 */ /* 0x040fe200078efcff */
[----:B------:R-:W-:Y:S01]  /*0800*/  IMAD.HI.U32 R2, R3, R11, R2 ;  /* 0x0000000b03027227 */ /* 0x000fe200078e0002 */
[----:B------:R-:W-:Y:S02]  /*0810*/  LOP3.LUT R24, R22, 0x38, RZ, 0xfc, !PT ;  /* 0x0000003816187812 */ /* 0x000fe400078efcff */
[----:B------:R-:W-:Y:S02]  /*0820*/  ISETP.GT.U32.AND P0, PT, R16, R13, PT ;  /* 0x0000000d1000720c */ /* 0x000fe40003f04070 */
[----:B------:R-:W-:-:S02]  /*0830*/  LOP3.LUT R28, R22, 0x20, RZ, 0xfc, !PT ;  /* 0x00000020161c7812 */ /* 0x000fc400078efcff */
[----:B------:R-:W-:Y:S02]  /*0840*/  SHF.R.S32.HI R3, RZ, 0x1f, R84 ;  /* 0x0000001fff037819 */ /* 0x000fe40000011454 */
[----:B------:R-:W-:Y:S02]  /*0850*/  LOP3.LUT R27, R22, 0x28, RZ, 0xfc, !PT ;  /* 0x00000028161b7812 */ /* 0x000fe400078efcff */
[----:B------:R-:W-:Y:S02]  /*0860*/  IABS R17, R26 ;  /* 0x0000001a00117213 */ /* 0x000fe40000000000 */
[----:B------:R-:W-:Y:S02]  /*0870*/  IABS R11, R24 ;  /* 0x00000018000b7213 */ /* 0x000fe40000000000 */
[----:B------:R-:W-:Y:S01]  /*0880*/  IABS R21, R28 ;  /* 0x0000001c00157213 */ /* 0x000fe20000000000 */
[----:B------:R-:W-:Y:S01]  /*0890*/  @!P0 IMAD.IADD R13, R13, 0x1, -R16 ;  /* 0x000000010d0d8824 */ /* 0x000fe200078e0a10 */
[----:B------:R-:W-:Y:S01]  /*08a0*/  IABS R19, R27 ;  /* 0x0000001b00137213 */ /* 0x000fe20000000000 */
[----:B------:R-:W-:Y:S01]  /*08b0*/  IMAD.HI.U32 R0, R2, R11, RZ ;  /* 0x0000000b02007227 */ /* 0x000fe200078e00ff */
[----:B------:R-:W-:-:S02]  /*08c0*/  LEA.HI R84, R3, R84, RZ, 0x6 ;  /* 0x0000005403547211 */ /* 0x000fc400078f30ff */
[----:B------:R-:W-:Y:S01]  /*08d0*/  ISETP.GT.U32.AND P0, PT, R16, R13, PT ;  /* 0x0000000d1000720c */ /* 0x000fe20003f04070 */
[----:B------:R-:W-:Y:S01]  /*08e0*/  IMAD.HI.U32 R3, R2, R17, RZ ;  /* 0x0000001102037227 */ /* 0x000fe200078e00ff */
[C---:B------:R-:W-:Y:S02]  /*08f0*/  LOP3.LUT R29, R22.reuse, 0x18, RZ, 0xfc, !PT ;  /* 0x00000018161d7812 */ /* 0x040fe400078efcff */
[----:B------:R-:W-:Y:S01]  /*0900*/  LOP3.LUT R30, R22, 0x10, RZ, 0xfc, !PT ;  /* 0x00000010161e7812 */ /* 0x000fe200078efcff */
[----:B------:R-:W-:Y:S01]  /*0910*/  IMAD.HI.U32 R9, R2, R21, RZ ;  /* 0x0000001502097227 */ /* 0x000fe200078e00ff */
[----:B------:R-:W-:Y:S02]  /*0920*/  LOP3.LUT R31, R22, 0x8, RZ, 0xfc, !PT ;  /* 0x00000008161f7812 */ /* 0x000fe400078efcff */
[----:B------:R-:W-:Y:S01]  /*0930*/  IABS R25, R22 ;  /* 0x0000001600197213 */ /* 0x000fe20000000000 */
[----:B------:R-:W-:Y:S01]  /*0940*/  IMAD.HI.U32 R8, R2, R19, RZ ;  /* 0x0000001302087227 */ /* 0x000fe200078e00ff */
[----:B------:R-:W-:-:S02]  /*0950*/  IABS R23, R31 ;  /* 0x0000001f00177213 */ /* 0x000fc40000000000 */
[----:B------:R-:W-:Y:S01]  /*0960*/  SHF.R.S32.HI R84, RZ, 0x6, R84 ;  /* 0x00000006ff547819 */ /* 0x000fe20000011454 */
[----:B------:R-:W-:Y:S02]  /*0970*/  IMAD.MOV R3, RZ, RZ, -R3 ;  /* 0x000000ffff037224 */ /* 0x000fe400078e0a03 */
[----:B------:R-:W-:Y:S02]  /*0980*/  IMAD.MOV R0, RZ, RZ, -R0 ;  /* 0x000000ffff007224 */ /* 0x000fe400078e0a00 */
[----:B------:R-:W-:Y:S02]  /*0990*/  IMAD.MOV R12, RZ, RZ, -R9 ;  /* 0x000000ffff0c7224 */ /* 0x000fe400078e0a09 */
[----:B------:R-:W-:Y:S02]  /*09a0*/  IMAD.MOV R10, RZ, RZ, -R8 ;  /* 0x000000ffff0a7224 */ /* 0x000fe400078e0a08 */
[C---:B------:R-:W-:Y:S01]  /*09b0*/  IMAD R9, R20.reuse, R3, R17 ;  /* 0x0000000314097224 */ /* 0x040fe200078e0211 */
[----:B------:R-:W-:Y:S01]  /*09c0*/  IABS R17, R29 ;  /* 0x0000001d00117213 */ /* 0x000fe20000000000 */
[----:B------:R-:W-:-:S02]  /*09d0*/  IMAD R8, R20, R0, R11 ;  /* 0x0000000014087224 */ /* 0x000fc400078e020b */
[C---:B------:R-:W-:Y:S01]  /*09e0*/  IMAD R12, R20.reuse, R12, R21 ;  /* 0x0000000c140c7224 */ /* 0x040fe200078e0215 */
[----:B------:R-:W-:Y:S01]  /*09f0*/  IABS R21, R30 ;  /* 0x0000001e00157213 */ /* 0x000fe20000000000 */
[C---:B------:R-:W-:Y:S01]  /*0a00*/  IMAD R11, R20.reuse, R10, R19 ;  /* 0x0000000a140b7224 */ /* 0x040fe200078e0213 */
[----:B------:R-:W-:Y:S01]  /*0a10*/  ISETP.GT.U32.AND P3, PT, R20, R8, PT ;  /* 0x000000081400720c */ /* 0x000fe20003f64070 */
[----:B------:R-:W-:Y:S01]  /*0a20*/  @!P0 IMAD.IADD R13, R13, 0x1, -R16 ;  /* 0x000000010d0d8824 */ /* 0x000fe200078e0a10 */
[----:B------:R-:W-:Y:S01]  /*0a30*/  ISETP.NE.AND P0, PT, R14, RZ, PT ;  /* 0x000000ff0e00720c */ /* 0x000fe20003f05270 */
[----:B------:R-:W-:Y:S01]  /*0a40*/  IMAD.HI.U32 R0, R2, R17, RZ ;  /* 0x0000001102007227 */ /* 0x000fe200078e00ff */
[C---:B------:R-:W-:Y:S02]  /*0a50*/  ISETP.GT.U32.AND P5, PT, R20.reuse, R9, PT ;  /* 0x000000091400720c */ /* 0x040fe40003fa4070 */
[----:B------:R-:W-:Y:S01]  /*0a60*/  ISETP.GT.U32.AND P2, PT, R20, R11, PT ;  /* 0x0000000b1400720c */ /* 0x000fe20003f44070 */
[----:B------:R-:W-:-:S04]  /*0a70*/  IMAD.HI.U32 R3, R2, R21, RZ ;  /* 0x0000001502037227 */ /* 0x000fc800078e00ff */
[----:B------:R-:W-:-:S04]  /*0a80*/  IMAD.HI.U32 R10, R2, R23, RZ ;  /* 0x00000017020a7227 */ /* 0x000fc800078e00ff */
[----:B------:R-:W-:Y:S02]  /*0a90*/  IMAD.MOV R0, RZ, RZ, -R0 ;  /* 0x000000ffff007224 */ /* 0x000fe400078e0a00 */
[----:B------:R-:W-:-:S04]  /*0aa0*/  IMAD.HI.U32 R2, R2, R25, RZ ;  /* 0x0000001902027227 */ /* 0x000fc800078e00ff */
[----:B------:R-:W-:Y:S02]  /*0ab0*/  IMAD.MOV R3, RZ, RZ, -R3 ;  /* 0x000000ffff037224 */ /* 0x000fe400078e0a03 */
[----:B------:R-:W-:Y:S02]  /*0ac0*/  IMAD.MOV R10, RZ, RZ, -R10 ;  /* 0x000000ffff0a7224 */ /* 0x000fe400078e0a0a */
[----:B------:R-:W-:Y:S02]  /*0ad0*/  IMAD.MOV.U32 R19, RZ, RZ, R13 ;  /* 0x000000ffff137224 */ /* 0x000fe400078e000d */
[C---:B------:R-:W-:Y:S01]  /*0ae0*/  IMAD R13, R20.reuse, R0, R17 ;  /* 0x00000000140d7224 */ /* 0x040fe200078e0211 */
[C---:B------:R-:W-:Y:S01]  /*0af0*/  LOP3.LUT R0, R7.reuse, 0x180, RZ, 0xc0, !PT ;  /* 0x0000018007007812 */ /* 0x040fe200078ec0ff */
[----:B------:R-:W-:Y:S02]  /*0b00*/  IMAD.MOV R2, RZ, RZ, -R2 ;  /* 0x000000ffff027224 */ /* 0x000fe400078e0a02 */
[C---:B------:R-:W-:Y:S01]  /*0b10*/  IMAD R16, R20.reuse, R3, R21 ;  /* 0x0000000314107224 */ /* 0x040fe200078e0215 */
[C---:B------:R-:W-:Y:S01]  /*0b20*/  ISETP.GT.U32.AND P6, PT, R20.reuse, R13, PT ;  /* 0x0000000d1400720c */ /* 0x040fe20003fc4070 */
[C---:B------:R-:W-:Y:S01]  /*0b30*/  IMAD R17, R20.reuse, R10, R23 ;  /* 0x0000000a14117224 */ /* 0x040fe200078e0217 */
[----:B------:R-:W-:Y:S01]  /*0b40*/  LOP3.LUT R3, R7, 0x3f, RZ, 0xc0, !PT ;  /* 0x0000003f07037812 */ /* 0x000fe200078ec0ff */
[----:B------:R-:W-:Y:S01]  /*0b50*/  @!P1 IMAD.MOV R19, RZ, RZ, -R19 ;  /* 0x000000ffff139224 */ /* 0x000fe200078e0a13 */
[----:B------:R-:W-:Y:S01]  /*0b60*/  @!P0 LOP3.LUT R19, RZ, R14, RZ, 0x33, !PT ;  /* 0x0000000eff138212 */ /* 0x000fe200078e33ff */
[C---:B------:R-:W-:Y:S01]  /*0b70*/  IMAD R18, R20.reuse, R2, R25 ;  /* 0x0000000214127224 */ /* 0x040fe200078e0219 */
[----:B------:R-:W-:Y:S01]  /*0b80*/  ISETP.GT.U32.AND P1, PT, R20, R12, PT ;  /* 0x0000000c1400720c */ /* 0x000fe20003f24070 */
[--C-:B------:R-:W-:Y:S01]  /*0b90*/  @!P3 IMAD.IADD R8, R8, 0x1, -R20.reuse ;  /* 0x000000010808b824 */ /* 0x100fe200078e0a14 */
[C---:B------:R-:W-:Y:S01]  /*0ba0*/  ISETP.GT.U32.AND P0, PT, R20.reuse, R16, PT ;  /* 0x000000101400720c */ /* 0x040fe20003f04070 */
[--C-:B------:R-:W-:Y:S01]  /*0bb0*/  @!P5 IMAD.IADD R9, R9, 0x1, -R20.reuse ;  /* 0x000000010909d824 */ /* 0x100fe200078e0a14 */
[C---:B------:R-:W-:Y:S01]  /*0bc0*/  ISETP.GT.U32.AND P3, PT, R20.reuse, R17, PT ;  /* 0x000000111400720c */ /* 0x040fe20003f64070 */
[--C-:B------:R-:W-:Y:S01]  /*0bd0*/  @!P2 IMAD.IADD R11, R11, 0x1, -R20.reuse ;  /* 0x000000010b0ba824 */ /* 0x100fe200078e0a14 */
[C---:B------:R-:W-:Y:S01]  /*0be0*/  ISETP.GT.U32.AND P4, PT, R20.reuse, R18, PT ;  /* 0x000000121400720c */ /* 0x040fe20003f84070 */
[----:B------:R-:W-:Y:S01]  /*0bf0*/  @!P6 IMAD.IADD R13, R13, 0x1, -R20 ;  /* 0x000000010d0de824 */ /* 0x000fe200078e0a14 */
[C---:B------:R-:W-:Y:S01]  /*0c00*/  ISETP.GT.U32.AND P5, PT, R20.reuse, R8, PT ;  /* 0x000000081400720c */ /* 0x040fe20003fa4070 */
[----:B------:R-:W-:Y:S01]  /*0c10*/  IMAD R21, R3, 0x2, R0 ;  /* 0x0000000203157824 */ /* 0x000fe200078e0200 */
[----:B------:R-:W-:Y:S01]  /*0c20*/  ISETP.GT.U32.AND P2, PT, R20, R9, PT ;  /* 0x000000091400720c */ /* 0x000fe20003f44070 */
[----:B------:R-:W-:Y:S01]  /*0c30*/  IMAD R19, R19, UR4, RZ ;  /* 0x0000000413137c24 */ /* 0x000fe2000f8e02ff */
[----:B------:R-:W-:Y:S01]  /*0c40*/  ISETP.GE.AND P6, PT, R26, RZ, PT ;  /* 0x000000ff1a00720c */ /* 0x000fe20003fc6270 */
[--C-:B------:R-:W-:Y:S01]  /*0c50*/  @!P1 IMAD.IADD R12, R12, 0x1, -R20.reuse ;  /* 0x000000010c0c9824 */ /* 0x100fe200078e0a14 */
[----:B------:R-:W-:Y:S01]  /*0c60*/  ISETP.GE.AND P1, PT, R24, RZ, PT ;  /* 0x000000ff1800720c */ /* 0x000fe20003f26270 */
[----:B------:R-:W-:Y:S01]  /*0c70*/  @!P0 IMAD.IADD R16, R16, 0x1, -R20 ;  /* 0x0000000110108824 */ /* 0x000fe200078e0a14 */
[----:B------:R-:W-:Y:S01]  /*0c80*/  SHF.R.U32.HI R10, RZ, 0x3, R0 ;  /* 0x00000003ff0a7819 */ /* 0x000fe20000011600 */
[--C-:B------:R-:W-:Y:S01]  /*0c90*/  @!P3 IMAD.IADD R17, R17, 0x1, -R20.reuse ;  /* 0x000000011111b824 */ /* 0x100fe200078e0a14 */
[----:B------:R-:W-:Y:S01]  /*0ca0*/  ISETP.GT.U32.AND P0, PT, R20, R12, PT ;  /* 0x0000000c1400720c */ /* 0x000fe20003f04070 */
[--C-:B------:R-:W-:Y:S01]  /*0cb0*/  @!P4 IMAD.IADD R18, R18, 0x1, -R20.reuse ;  /* 0x000000011212c824 */ /* 0x100fe200078e0a14 */
[----:B------:R-:W-:Y:S01]  /*0cc0*/  ISETP.GT.U32.AND P4, PT, R20, R13, PT ;  /* 0x0000000d1400720c */ /* 0x000fe20003f84070 */
[--C-:B------:R-:W-:Y:S01]  /*0cd0*/  @!P5 IMAD.IADD R8, R8, 0x1, -R20.reuse ;  /* 0x000000010808d824 */ /* 0x100fe200078e0a14 */
[C---:B------:R-:W-:Y:S01]  /*0ce0*/  ISETP.GT.U32.AND P5, PT, R20.reuse, R11, PT ;  /* 0x0000000b1400720c */ /* 0x040fe20003fa4070 */
[----:B------:R-:W-:Y:S01]  /*0cf0*/  @!P2 IMAD.IADD R9, R9, 0x1, -R20 ;  /* 0x000000010909a824 */ /* 0x000fe200078e0a14 */
[C---:B------:R-:W-:Y:S01]  /*0d00*/  ISETP.GT.U32.AND P3, PT, R20.reuse, R16, PT ;  /* 0x000000101400720c */ /* 0x040fe20003f64070 */
[----:B------:R-:W-:Y:S01]  /*0d10*/  ULDC UR4, c[0x0][0x240] ;  /* 0x0000900000047ab9 */ /* 0x000fe20000000800 */
[C---:B------:R-:W-:Y:S01]  /*0d20*/  ISETP.GT.U32.AND P2, PT, R20.reuse, R17, PT ;  /* 0x000000111400720c */ /* 0x040fe20003f44070 */
[----:B------:R-:W-:Y:S01]  /*0d30*/  @!P1 IMAD.MOV R8, RZ, RZ, -R8 ;  /* 0x000000ffff089224 */ /* 0x000fe200078e0a08 */
[----:B------:R-:W-:Y:S01]  /*0d40*/  LOP3.LUT R21, R21, R10, RZ, 0x3c, !PT ;  /* 0x0000000a15157212 */ /* 0x000fe200078e3cff */
[----:B------:R-:W-:Y:S01]  /*0d50*/  IMAD.MOV.U32 R10, RZ, RZ, R9 ;  /* 0x000000ffff0a7224 */ /* 0x000fe200078e0009 */
[----:B------:R-:W-:Y:S01]  /*0d60*/  ISETP.GT.U32.AND P1, PT, R20, R18, PT ;  /* 0x000000121400720c */ /* 0x000fe20003f24070 */
[--C-:B------:R-:W-:Y:S01]  /*0d70*/  @!P0 IMAD.IADD R12, R12, 0x1, -R20.reuse ;  /* 0x000000010c0c8824 */ /* 0x100fe200078e0a14 */
[----:B------:R-:W-:Y:S01]  /*0d80*/  ISETP.GE.AND P0, PT, R28, RZ, PT ;  /* 0x000000ff1c00720c */ /* 0x000fe20003f06270 */
[--C-:B------:R-:W-:Y:S01]  /*0d90*/  @!P4 IMAD.IADD R13, R13, 0x1, -R20.reuse ;  /* 0x000000010d0dc824 */ /* 0x100fe200078e0a14 */
[----:B------:R-:W-:Y:S01]  /*0da0*/  ISETP.GE.AND P4, PT, R29, RZ, PT ;  /* 0x000000ff1d00720c */ /* 0x000fe20003f86270 */
[--C-:B------:R-:W-:Y:S01]  /*0db0*/  @!P5 IMAD.IADD R11, R11, 0x1, -R20.reuse ;  /* 0x000000010b0bd824 */ /* 0x100fe200078e0a14 */
[----:B------:R-:W-:Y:S01]  /*0dc0*/  ISETP.GE.AND P5, PT, R27, RZ, PT ;  /* 0x000000ff1b00720c */ /* 0x000fe20003fa6270 */
[--C-:B------:R-:W-:Y:S01]  /*0dd0*/  @!P3 IMAD.IADD R16, R16, 0x1, -R20.reuse ;  /* 0x000000011010b824 */ /* 0x100fe200078e0a14 */
[----:B------:R-:W-:Y:S01]  /*0de0*/  ISETP.GE.AND P3, PT, R30, RZ, PT ;  /* 0x000000ff1e00720c */ /* 0x000fe20003f66270 */
[----:B------:R-:W-:Y:S01]  /*0df0*/  @!P2 IMAD.IADD R17, R17, 0x1, -R20 ;  /* 0x000000011111a824 */ /* 0x000fe200078e0a14 */
[----:B------:R-:W-:Y:S01]  /*0e00*/  ISETP.GE.AND P2, PT, R31, RZ, PT ;  /* 0x000000ff1f00720c */ /* 0x000fe20003f46270 */
[----:B------:R-:W-:Y:S01]  /*0e10*/  @!P6 IMAD.MOV R10, RZ, RZ, -R10 ;  /* 0x000000ffff0ae224 */ /* 0x000fe200078e0a0a */
[----:B------:R-:W-:Y:S01]  /*0e20*/  ISETP.GE.AND P6, PT, R22, RZ, PT ;  /* 0x000000ff1600720c */ /* 0x000fe20003fc6270 */
[----:B------:R-:W-:Y:S01]  /*0e30*/  @!P1 IMAD.IADD R18, R18, 0x1, -R20 ;  /* 0x0000000112129824 */ /* 0x000fe200078e0a14 */
[----:B------:R-:W-:Y:S01]  /*0e40*/  ISETP.NE.AND P1, PT, R15, RZ, PT ;  /* 0x000000ff0f00720c */ /* 0x000fe20003f25270 */
[----:B------:R-:W-:Y:S01]  /*0e50*/  @!P0 IMAD.MOV R12, RZ, RZ, -R12 ;  /* 0x000000ffff0c8224 */ /* 0x000fe200078e0a0c */
[----:B------:R-:W-:Y:S01]  /*0e60*/  LOP3.LUT R9, RZ, R15, RZ, 0x33, !PT ;  /* 0x0000000fff097212 */ /* 0x000fe200078e33ff */
[----:B------:R-:W-:Y:S01]  /*0e70*/  @!P4 IMAD.MOV R13, RZ, RZ, -R13 ;  /* 0x000000ffff0dc224 */ /* 0x000fe200078e0a0d */
[----:B------:R-:W-:Y:S01]  /*0e80*/  LEA R58, P0, R19, UR6, 0x1 ;  /* 0x00000006133a7c11 */ /* 0x000fe2000f8008ff */
[----:B------:R-:W-:Y:S01]  /*0e90*/  @!P5 IMAD.MOV R11, RZ, RZ, -R11 ;  /* 0x000000ffff0bd224 */ /* 0x000fe200078e0a0b */
[C---:B------:R-:W-:Y:S01]  /*0ea0*/  SEL R8, R9.reuse, R8, !P1 ;  /* 0x0000000809087207 */ /* 0x040fe20004800000 */
[----:B------:R-:W-:Y:S01]  /*0eb0*/  @!P3 IMAD.MOV R16, RZ, RZ, -R16 ;  /* 0x000000ffff10b224 */ /* 0x000fe200078e0a10 */
[C---:B------:R-:W-:Y:S01]  /*0ec0*/  SEL R10, R9.reuse, R10, !P1 ;  /* 0x0000000a090a7207 */ /* 0x040fe20004800000 */
[----:B------:R-:W-:Y:S01]  /*0ed0*/  @!P2 IMAD.MOV R17, RZ, RZ, -R17 ;  /* 0x000000ffff11a224 */ /* 0x000fe200078e0a11 */
[C---:B------:R-:W-:Y:S01]  /*0ee0*/  SEL R11, R9.reuse, R11, !P1 ;  /* 0x0000000b090b7207 */ /* 0x040fe20004800000 */
[----:B------:R-:W-:Y:S01]  /*0ef0*/  @!P6 IMAD.MOV R18, RZ, RZ, -R18 ;  /* 0x000000ffff12e224 */ /* 0x000fe200078e0a12 */
[C---:B------:R-:W-:Y:S01]  /*0f00*/  SEL R12, R9.reuse, R12, !P1 ;  /* 0x0000000c090c7207 */ /* 0x040fe20004800000 */
[----:B------:R-:W-:Y:S01]  /*0f10*/  IMAD R8, R8, UR4, RZ ;  /* 0x0000000408087c24 */ /* 0x000fe2000f8e02ff */
[C---:B------:R-:W-:Y:S01]  /*0f20*/  SEL R13, R9.reuse, R13, !P1 ;  /* 0x0000000d090d7207 */ /* 0x040fe20004800000 */
[----:B------:R-:W-:Y:S01]  /*0f30*/  IMAD R10, R10, UR4, RZ ;  /* 0x000000040a0a7c24 */ /* 0x000fe2000f8e02ff */
[----:B------:R-:W-:Y:S01]  /*0f40*/  SEL R16, R9, R16, !P1 ;  /* 0x0000001009107207 */ /* 0x000fe20004800000 */
[----:B------:R-:W-:Y:S01]  /*0f50*/  IMAD R11, R11, UR4, RZ ;  /* 0x000000040b0b7c24 */ /* 0x000fe2000f8e02ff */
[C---:B------:R-:W-:Y:S01]  /*0f60*/  SEL R17, R9.reuse, R17, !P1 ;  /* 0x0000001109117207 */ /* 0x040fe20004800000 */
[----:B------:R-:W-:Y:S01]  /*0f70*/  IMAD R12, R12, UR4, RZ ;  /* 0x000000040c0c7c24 */ /* 0x000fe2000f8e02ff */
[----:B------:R-:W-:Y:S01]  /*0f80*/  SEL R9, R9, R18, !P1 ;  /* 0x0000001209097207 */ /* 0x000fe20004800000 */
[----:B------:R-:W-:Y:S01]  /*0f90*/  IMAD R13, R13, UR4, RZ ;  /* 0x000000040d0d7c24 */ /* 0x000fe2000f8e02ff */
[----:B------:R-:W-:Y:S01]  /*0fa0*/  LEA.HI.X.SX32 R59, R19, UR7, 0x1, P0 ;  /* 0x00000007133b7c11 */ /* 0x000fe200080f0eff */
[----:B------:R-:W-:Y:S01]  /*0fb0*/  ULDC.64 UR6, c[0x0][0x218] ;  /* 0x0000860000067ab9 */ /* 0x000fe20000000a00 */
[----:B------:R-:W-:Y:S01]  /*0fc0*/  IMAD R16, R16, UR4, RZ ;  /* 0x0000000410107c24 */ /* 0x000fe2000f8e02ff */
[C---:B------:R-:W-:Y:S01]  /*0fd0*/  LEA R82, P6, R8.reuse, UR6, 0x1 ;  /* 0x0000000608527c11 */ /* 0x040fe2000f8c08ff */
[----:B------:R-:W-:Y:S01]  /*0fe0*/  IMAD R17, R17, UR4, RZ ;  /* 0x0000000411117c24 */ /* 0x000fe2000f8e02ff */
[----:B------:R-:W-:Y:S01]  /*0ff0*/  LOP3.LUT R2, R7, 0x1c0, RZ, 0xc0, !PT ;  /* 0x000001c007027812 */ /* 0x000fe200078ec0ff */
[----:B------:R-:W-:Y:S01]  /*1000*/  IMAD R9, R9, UR4, RZ ;  /* 0x0000000409097c24 */ /* 0x000fe2000f8e02ff */
[----:B------:R-:W-:Y:S01]  /*1010*/  LEA.HI.X.SX32 R83, R8, UR7, 0x1, P6 ;  /* 0x0000000708537c11 */ /* 0x000fe2000b0f0eff */
[C---:B------:R-:W-:Y:S01]  /*1020*/  IMAD.SHL.U32 R14, R7.reuse, 0x2, RZ ;  /* 0x00000002070e7824 */ /* 0x040fe200078e00ff */
[----:B------:R-:W-:Y:S01]  /*1030*/  SHF.R.U32.HI R23, RZ, 0x2, R2 ;  /* 0x00000002ff177819 */ /* 0x000fe20000011602 */
[----:B------:R-:W-:Y:S01]  /*1040*/  IMAD.SHL.U32 R0, R7, 0x80, RZ ;  /* 0x0000008007007824 */ /* 0x000fe200078e00ff */
[----:B------:R-:W-:-:S02]  /*1050*/  LEA R80, P5, R10, UR6, 0x1 ;  /* 0x000000060a507c11 */ /* 0x000fc4000f8a08ff */
[----:B------:R-:W-:Y:S02]  /*1060*/  CS2R R24, SRZ ;  /* 0x0000000000187805 */ /* 0x000fe4000001ff00 */
[----:B------:R-:W-:Y:S02]  /*1070*/  LEA R78, P4, R11, UR6, 0x1 ;  /* 0x000000060b4e7c11 */ /* 0x000fe4000f8808ff */
[----:B------:R-:W-:Y:S02]  /*1080*/  CS2R R26, SRZ ;  /* 0x00000000001a7805 */ /* 0x000fe4000001ff00 */
[----:B------:R-:W-:Y:S02]  /*1090*/  LEA R76, P3, R12, UR6, 0x1 ;  /* 0x000000060c4c7c11 */ /* 0x000fe4000f8608ff */
[----:B------:R-:W-:Y:S02]  /*10a0*/  CS2R R28, SRZ ;  /* 0x00000000001c7805 */ /* 0x000fe4000001ff00 */
[----:B------:R-:W-:-:S02]  /*10b0*/  LEA R102, P2, R13, UR6, 0x1 ;  /* 0x000000060d667c11 */ /* 0x000fc4000f8408ff */
[----:B------:R-:W-:Y:S02]  /*10c0*/  CS2R R30, SRZ ;  /* 0x00000000001e7805 */ /* 0x000fe4000001ff00 */
[----:B------:R-:W-:Y:S02]  /*10d0*/  LEA R74, P1, R16, UR6, 0x1 ;  /* 0x00000006104a7c11 */ /* 0x000fe4000f8208ff */
[----:B------:R-:W-:Y:S02]  /*10e0*/  LEA R104, P0, R17, UR6, 0x1 ;  /* 0x0000000611687c11 */ /* 0x000fe4000f8008ff */
[----:B------:R-:W-:Y:S02]  /*10f0*/  LEA R72, P6, R9, UR6, 0x1 ;  /* 0x0000000609487c11 */ /* 0x000fe4000f8c08ff */
[----:B------:R-:W-:Y:S01]  /*1100*/  LOP3.LUT R2, R23, 0x3fe, R14, 0x78, !PT ;  /* 0x000003fe17027812 */ /* 0x000fe200078e780e */
[----:B-1----:R-:W-:Y:S01]  /*1110*/  IMAD R23, R3, R40, RZ ;  /* 0x0000002803177224 */ /* 0x002fe200078e02ff */
[----:B------:R-:W-:Y:S01]  /*1120*/  LOP3.LUT R0, R21, 0x2000, R0, 0xf8, !PT ;  /* 0x0000200015007812 */ /* 0x000fe200078ef800 */
[----:B------:R-:W-:Y:S01]  /*1130*/  IMAD.SHL.U32 R40, R40, 0x40, RZ ;  /* 0x0000004028287824 */ /* 0x000fe200078e00ff */
[----:B------:R-:W-:-:S02]  /*1140*/  LEA.HI.X.SX32 R81, R10, UR7, 0x1, P5 ;  /* 0x000000070a517c11 */ /* 0x000fc4000a8f0eff */
[----:B------:R-:W-:Y:S02]  /*1150*/  LEA.HI.X.SX32 R79, R11, UR7, 0x1, P4 ;  /* 0x000000070b4f7c11 */ /* 0x000fe4000a0f0eff */
[----:B------:R-:W-:Y:S02]  /*1160*/  LEA.HI.X.SX32 R77, R12, UR7, 0x1, P3 ;  /* 0x000000070c4d7c11 */ /* 0x000fe400098f0eff */
[----:B------:R-:W-:Y:S02]  /*1170*/  LEA.HI.X.SX32 R105, R13, UR7, 0x1, P2 ;  /* 0x000000070d697c11 */ /* 0x000fe400090f0eff */
[----:B------:R-:W-:Y:S02]  /*1180*/  LEA.HI.X.SX32 R75, R16, UR7, 0x1, P1 ;  /* 0x00000007104b7c11 */ /* 0x000fe400088f0eff */
[----:B------:R-:W-:Y:S02]  /*1190*/  LEA.HI.X.SX32 R103, R17, UR7, 0x1, P0 ;  /* 0x0000000711677c11 */ /* 0x000fe400080f0eff */
[----:B------:R-:W-:-:S02]  /*11a0*/  LEA.HI.X.SX32 R73, R9, UR7, 0x1, P6 ;  /* 0x0000000709497c11 */ /* 0x000fc4000b0f0eff */
[C---:B------:R-:W-:Y:S02]  /*11b0*/  LOP3.LUT R9, R5.reuse, 0x8, RZ, 0xfc, !PT ;  /* 0x0000000805097812 */ /* 0x040fe400078efcff */
[C---:B------:R-:W-:Y:S02]  /*11c0*/  LOP3.LUT R10, R5.reuse, 0xc, RZ, 0xfc, !PT ;  /* 0x0000000c050a7812 */ /* 0x040fe400078efcff */
[----:B------:R-:W-:Y:S01]  /*11d0*/  LOP3.LUT R11, R5, 0x10, RZ, 0xfc, !PT ;  /* 0x00000010050b7812 */ /* 0x000fe200078efcff */
[-C--:B------:R-:W-:Y:S01]  /*11e0*/  IMAD R56, R9, R57.reuse, RZ ;  /* 0x0000003909387224 */ /* 0x080fe200078e02ff */
[C---:B------:R-:W-:Y:S01]  /*11f0*/  LOP3.LUT R12, R5.reuse, 0x14, RZ, 0xfc, !PT ;  /* 0x00000014050c7812 */ /* 0x040fe200078efcff */
[-C--:B------:R-:W-:Y:S01]  /*1200*/  IMAD R55, R10, R57.reuse, RZ ;  /* 0x000000390a377224 */ /* 0x080fe200078e02ff */
        /* <DEDUP_REMOVED lines=22> */
[----:B------:R-:W-:Y:S01]  /*1370*/  LOP3.LUT R85, R0, 0x40, RZ, 0x3c, !PT ;  /* 0x0000004000557812 */ /* 0x000fe200078e3cff */
[----:B------:R-:W-:-:S02]  /*1380*/  IMAD R43, R22, R57, RZ ;  /* 0x00000039162b7224 */ /* 0x000fc400078e02ff */
[----:B------:R-:W-:-:S07]  /*1390*/  IMAD R57, R8, R57, RZ ;  /* 0x0000003908397224 */ /* 0x000fce00078e02ff */
.L_x_1:
[----:B------:R-:W-:Y:S01]  /*13a0*/  ISETP.GE.AND P0, PT, R5, UR11, PT ;  /* 0x0000000b05007c0c */ /* 0x000fe2000bf06270 */
[----:B------:R-:W-:Y:S01]  /*13b0*/  IMAD.WIDE R64, R42, 0x2, R58 ;  /* 0x000000022a407825 */ /* 0x000fe200078e023a */
[----:B------:R-:W-:Y:S02]  /*13c0*/  PRMT R87, RZ, 0x7610, R87 ;  /* 0x00007610ff577816 */ /* 0x000fe40000000057 */
[----:B------:R-:W-:Y:S02]  /*13d0*/  ISETP.GE.AND P1, PT, R8, UR11, PT ;  /* 0x0000000b08007c0c */ /* 0x000fe4000bf26270 */
[----:B------:R-:W-:Y:S02]  /*13e0*/  ISETP.GE.AND P2, PT, R9, UR11, PT ;  /* 0x0000000b09007c0c */ /* 0x000fe4000bf46270 */
[----:B------:R-:W-:Y:S02]  /*13f0*/  ISETP.GE.AND P3, PT, R11, UR11, PT ;  /* 0x0000000b0b007c0c */ /* 0x000fe4000bf66270 */
[----:B------:R-:W-:-:S03]  /*1400*/  ISETP.GE.AND P4, PT, R12, UR11, PT ;  /* 0x0000000b0c007c0c */ /* 0x000fc6000bf86270 */
[----:B------:R0:W2:Y:S01]  /*1410*/  @!P0 LDG.E.U16 R87, desc[UR12][R64.64] ;  /* 0x0000000c40578981 */ /* 0x0000a2000c1e1500 */
[----:B------:R-:W-:Y:S01]  /*1420*/  ISETP.GE.AND P0, PT, R10, UR11, PT ;  /* 0x0000000b0a007c0c */ /* 0x000fe2000bf06270 */
[----:B------:R-:W-:Y:S01]  /*1430*/  IMAD.WIDE R60, R57, 0x2, R58 ;  /* 0x00000002393c7825 */ /* 0x000fe200078e023a */
[----:B------:R-:W-:Y:S02]  /*1440*/  PRMT R86, RZ, 0x7610, R86 ;  /* 0x00007610ff567816 */ /* 0x000fe40000000056 */
[----:B------:R-:W-:Y:S01]  /*1450*/  PRMT R89, RZ, 0x7610, R89 ;  /* 0x00007610ff597816 */ /* 0x000fe20000000059 */
[----:B------:R-:W-:Y:S01]  /*1460*/  IMAD.WIDE R62, R56, 0x2, R58 ;  /* 0x00000002383e7825 */ /* 0x000fe200078e023a */
[----:B------:R-:W-:Y:S02]  /*1470*/  PRMT R88, RZ, 0x7610, R88 ;  /* 0x00007610ff587816 */ /* 0x000fe40000000058 */
[----:B------:R-:W-:Y:S01]  /*1480*/  PRMT R91, RZ, 0x7610, R91 ;  /* 0x00007610ff5b7816 */ /* 0x000fe2000000005b */
[----:B0-----:R-:W-:Y:S01]  /*1490*/  IMAD.WIDE R64, R55, 0x2, R58 ;  /* 0x0000000237407825 */ /* 0x001fe200078e023a */
[----:B------:R-:W-:Y:S01]  /*14a0*/  PRMT R90, RZ, 0x7610, R90 ;  /* 0x00007610ff5a7816 */ /* 0x000fe2000000005a */
[----:B------:R0:W3:Y:S02]  /*14b0*/  @!P1 LDG.E.U16 R86, desc[UR12][R60.64] ;  /* 0x0000000c3c569981 */ /* 0x0000e4000c1e1500 */
[----:B------:R-:W-:-:S04]  /*14c0*/  IMAD.WIDE R66, R54, 0x2, R58 ;  /* 0x0000000236427825 */ /* 0x000fc800078e023a */
[----:B------:R-:W-:Y:S01]  /*14d0*/  IMAD.WIDE R68, R53, 0x2, R58 ;  /* 0x0000000235447825 */ /* 0x000fe200078e023a */
[----:B------:R1:W4:Y:S01]  /*14e0*/  @!P2 LDG.E.U16 R89, desc[UR12][R62.64] ;  /* 0x0000000c3e59a981 */ /* 0x000322000c1e1500 */
[----:B------:R-:W-:Y:S02]  /*14f0*/  ISETP.GE.AND P1, PT, R14, UR11, PT ;  /* 0x0000000b0e007c0c */ /* 0x000fe4000bf26270 */
[----:B------:R-:W-:Y:S01]  /*1500*/  ISETP.GE.AND P2, PT, R15, UR11, PT ;  /* 0x0000000b0f007c0c */ /* 0x000fe2000bf46270 */
[----:B------:R5:W3:Y:S01]  /*1510*/  @!P0 LDG.E.U16 R88, desc[UR12][R64.64] ;  /* 0x0000000c40588981 */ /* 0x000ae2000c1e1500 */
[----:B------:R-:W-:-:S03]  /*1520*/  ISETP.GE.AND P0, PT, R13, UR11, PT ;  /* 0x0000000b0d007c0c */ /* 0x000fc6000bf06270 */
[----:B------:R5:W3:Y:S01]  /*1530*/  @!P3 LDG.E.U16 R91, desc[UR12][R66.64] ;  /* 0x0000000c425bb981 */ /* 0x000ae2000c1e1500 */
[----:B------:R-:W-:-:S03]  /*1540*/  ISETP.GE.AND P3, PT, R16, UR11, PT ;  /* 0x0000000b10007c0c */ /* 0x000fc6000bf66270 */
[----:B------:R5:W3:Y:S01]  /*1550*/  @!P4 LDG.E.U16 R90, desc[UR12][R68.64] ;  /* 0x0000000c445ac981 */ /* 0x000ae2000c1e1500 */
[----:B------:R-:W-:Y:S01]  /*1560*/  ISETP.GE.AND P4, PT, R17, UR11, PT ;  /* 0x0000000b11007c0c */ /* 0x000fe2000bf86270 */
[----:B0-----:R-:W-:Y:S01]  /*1570*/  IMAD.WIDE R60, R52, 0x2, R58 ;  /* 0x00000002343c7825 */ /* 0x001fe200078e023a */
[----:B------:R-:W-:Y:S02]  /*1580*/  PRMT R93, RZ, 0x7610, R93 ;  /* 0x00007610ff5d7816 */ /* 0x000fe4000000005d */
[----:B------:R-:W-:Y:S01]  /*1590*/  PRMT R92, RZ, 0x7610, R92 ;  /* 0x00007610ff5c7816 */ /* 0x000fe2000000005c */
[----:B-1----:R-:W-:Y:S01]  /*15a0*/  IMAD.WIDE R62, R51, 0x2, R58 ;  /* 0x00000002333e7825 */ /* 0x002fe200078e023a */
[----:B------:R-:W-:Y:S02]  /*15b0*/  PRMT R95, RZ, 0x7610, R95 ;  /* 0x00007610ff5f7816 */ /* 0x000fe4000000005f */
[----:B------:R-:W-:Y:S01]  /*15c0*/  PRMT R94, RZ, 0x7610, R94 ;  /* 0x00007610ff5e7816 */ /* 0x000fe2000000005e */
[----:B-----5:R-:W-:Y:S01]  /*15d0*/  IMAD.WIDE R64, R50, 0x2, R58 ;  /* 0x0000000232407825 */ /* 0x020fe200078e023a */
[----:B------:R-:W-:Y:S01]  /*15e0*/  PRMT R97, RZ, 0x7610, R97 ;  /* 0x00007610ff617816 */ /* 0x000fe20000000061 */
[----:B------:R0:W5:Y:S02]  /*15f0*/  @!P0 LDG.E.U16 R93, desc[UR12][R60.64] ;  /* 0x0000000c3c5d8981 */ /* 0x000164000c1e1500 */
[----:B------:R-:W-:-:S04]  /*1600*/  IMAD.WIDE R66, R49, 0x2, R58 ;  /* 0x0000000231427825 */ /* 0x000fc800078e023a */
[----:B------:R-:W-:Y:S01]  /*1610*/  IMAD.WIDE R68, R48, 0x2, R58 ;  /* 0x0000000230447825 */ /* 0x000fe200078e023a */
[----:B------:R1:W5:Y:S01]  /*1620*/  @!P1 LDG.E.U16 R92, desc[UR12][R62.64] ;  /* 0x0000000c3e5c9981 */ /* 0x000362000c1e1500 */
[----:B------:R-:W-:Y:S02]  /*1630*/  ISETP.GE.AND P0, PT, R18, UR11, PT ;  /* 0x0000000b12007c0c */ /* 0x000fe4000bf06270 */
[----:B------:R-:W-:Y:S01]  /*1640*/  ISETP.GE.AND P1, PT, R19, UR11, PT ;  /* 0x0000000b13007c0c */ /* 0x000fe2000bf26270 */
[----:B------:R1:W5:Y:S01]  /*1650*/  @!P2 LDG.E.U16 R95, desc[UR12][R64.64] ;  /* 0x0000000c405fa981 */ /* 0x000362000c1e1500 */
[----:B------:R-:W-:-:S03]  /*1660*/  ISETP.GE.AND P2, PT, R20, UR11, PT ;  /* 0x0000000b14007c0c */ /* 0x000fc6000bf46270 */
[----:B------:R1:W5:Y:S01]  /*1670*/  @!P3 LDG.E.U16 R94, desc[UR12][R66.64] ;  /* 0x0000000c425eb981 */ /* 0x000362000c1e1500 */
[----:B------:R-:W-:-:S03]  /*1680*/  ISETP.GE.AND P3, PT, R21, UR11, PT ;  /* 0x0000000b15007c0c */ /* 0x000fc6000bf66270 */
[----:B------:R-:W5:Y:S01]  /*1690*/  @!P4 LDG.E.U16 R97, desc[UR12][R68.64] ;  /* 0x0000000c4461c981 */ /* 0x000f62000c1e1500 */
[----:B------:R-:W-:Y:S01]  /*16a0*/  ISETP.GE.AND P4, PT, R22, UR11, PT ;  /* 0x0000000b16007c0c */ /* 0x000fe2000bf86270 */
[----:B0-----:R-:W-:Y:S01]  /*16b0*/  IMAD.WIDE R60, R47, 0x2, R58 ;  /* 0x000000022f3c7825 */ /* 0x001fe200078e023a */
[----:B------:R-:W-:Y:S02]  /*16c0*/  PRMT R96, RZ, 0x7610, R96 ;  /* 0x00007610ff607816 */ /* 0x000fe40000000060 */
[----:B------:R-:W-:Y:S01]  /*16d0*/  PRMT R99, RZ, 0x7610, R99 ;  /* 0x00007610ff637816 */ /* 0x000fe20000000063 */
[----:B-1----:R-:W-:Y:S01]  /*16e0*/  IMAD.WIDE R62, R46, 0x2, R58 ;  /* 0x000000022e3e7825 */ /* 0x002fe200078e023a */
[----:B------:R-:W-:Y:S02]  /*16f0*/  PRMT R98, RZ, 0x7610, R98 ;  /* 0x00007610ff627816 */ /* 0x000fe40000000062 */
[----:B------:R-:W-:Y:S01]  /*1700*/  PRMT R101, RZ, 0x7610, R101 ;  /* 0x00007610ff657816 */ /* 0x000fe20000000065 */
[----:B------:R-:W-:Y:S01]  /*1710*/  IMAD.WIDE R64, R45, 0x2, R58 ;  /* 0x000000022d407825 */ /* 0x000fe200078e023a */
[----:B------:R-:W-:Y:S01]  /*1720*/  PRMT R100, RZ, 0x7610, R100 ;  /* 0x00007610ff647816 */ /* 0x000fe20000000064 */
[----:B------:R0:W5:Y:S02]  /*1730*/  @!P0 LDG.E.U16 R96, desc[UR12][R60.64] ;  /* 0x0000000c3c608981 */ /* 0x000164000c1e1500 */
[----:B------:R-:W-:-:S02]  /*1740*/  IMAD.WIDE R66, R44, 0x2, R58 ;  /* 0x000000022c427825 */ /* 0x000fc400078e023a */
[----:B------:R1:W5:Y:S02]  /*1750*/  @!P1 LDG.E.U16 R99, desc[UR12][R62.64] ;  /* 0x0000000c3e639981 */ /* 0x000364000c1e1500 */
[----:B------:R-:W-:Y:S02]  /*1760*/  IMAD.WIDE R70, R43, 0x2, R58 ;  /* 0x000000022b467825 */ /* 0x000fe400078e023a */
[----:B------:R1:W5:Y:S04]  /*1770*/  @!P2 LDG.E.U16 R98, desc[UR12][R64.64] ;  /* 0x0000000c4062a981 */ /* 0x000368000c1e1500 */
[----:B------:R1:W5:Y:S04]  /*1780*/  @!P3 LDG.E.U16 R101, desc[UR12][R66.64] ;  /* 0x0000000c4265b981 */ /* 0x000368000c1e1500 */
[----:B------:R1:W5:Y:S01]  /*1790*/  @!P4 LDG.E.U16 R100, desc[UR12][R70.64] ;  /* 0x0000000c4664c981 */ /* 0x000362000c1e1500 */
[----:B------:R-:W-:Y:S01]  /*17a0*/  BAR.SYNC.DEFER_BLOCKING 0x0 ;  /* 0x0000000000007b1d */ /* 0x000fe20000010000 */
[----:B------:R-:W-:Y:S01]  /*17b0*/  ISETP.GE.AND P0, PT, R3, UR11, PT ;  /* 0x0000000b03007c0c */ /* 0x000fe2000bf06270 */
[----:B0-----:R-:W-:-:S02]  /*17c0*/  IMAD.MOV.U32 R60, RZ, RZ, R102 ;  /* 0x000000ffff3c7224 */ /* 0x001fc400078e0066 */
[----:B------:R-:W-:Y:S02]  /*17d0*/  IMAD.MOV.U32 R61, RZ, RZ, R105 ;  /* 0x000000ffff3d7224 */ /* 0x000fe400078e0069 */
[----:B-1----:R-:W-:Y:S02]  /*17e0*/  IMAD.MOV.U32 R62, RZ, RZ, R74 ;  /* 0x000000ffff3e7224 */ /* 0x002fe400078e004a */
[----:B------:R-:W-:Y:S02]  /*17f0*/  IMAD.MOV.U32 R63, RZ, RZ, R75 ;  /* 0x000000ffff3f7224 */ /* 0x000fe400078e004b */
[----:B------:R-:W-:Y:S02]  /*1800*/  IMAD.MOV.U32 R64, RZ, RZ, R104 ;  /* 0x000000ffff407224 */ /* 0x000fe400078e0068 */
[----:B------:R-:W-:Y:S02]  /*1810*/  IMAD.MOV.U32 R65, RZ, RZ, R103 ;  /* 0x000000ffff417224 */ /* 0x000fe400078e0067 */
[----:B------:R-:W-:-:S02]  /*1820*/  IMAD.MOV.U32 R66, RZ, RZ, R72 ;  /* 0x000000ffff427224 */ /* 0x000fc400078e0048 */
[----:B------:R-:W-:Y:S01]  /*1830*/  IMAD.MOV.U32 R67, RZ, RZ, R73 ;  /* 0x000000ffff437224 */ /* 0x000fe200078e0049 */
[----:B------:R-:W-:Y:S01]  /*1840*/  PRMT R103, RZ, 0x7610, R103 ;  /* 0x00007610ff677816 */ /* 0x000fe20000000067 */
[C---:B------:R-:W-:Y:S01]  /*1850*/  IMAD.WIDE R70, R23.reuse, 0x2, R64 ;  /* 0x0000000217467825 */ /* 0x040fe200078e0240 */
[----:B------:R-:W-:Y:S02]  /*1860*/  PRMT R105, RZ, 0x7610, R105 ;  /* 0x00007610ff697816 */ /* 0x000fe40000000069 */
[----:B------:R-:W-:Y:S01]  /*1870*/  PRMT R107, RZ, 0x7610, R107 ;  /* 0x00007610ff6b7816 */ /* 0x000fe2000000006b */
[C---:B------:R-:W-:Y:S01]  /*1880*/  IMAD.WIDE R68, R23.reuse, 0x2, R66 ;  /* 0x0000000217447825 */ /* 0x040fe200078e0242 */
[----:B------:R-:W-:Y:S02]  /*1890*/  PRMT R109, RZ, 0x7610, R109 ;  /* 0x00007610ff6d7816 */ /* 0x000fe4000000006d */
[----:B------:R0:W5:Y:S01]  /*18a0*/  @!P0 LDG.E.U16 R105, desc[UR12][R70.64] ;  /* 0x0000000c46698981 */ /* 0x000162000c1e1500 */
[----:B------:R-:W-:-:S03]  /*18b0*/  IMAD.WIDE R72, R23, 0x2, R62 ;  /* 0x0000000217487825 */ /* 0x000fc600078e023e */
[----:B------:R1:W5:Y:S01]  /*18c0*/  @!P0 LDG.E.U16 R103, desc[UR12][R68.64] ;  /* 0x0000000c44678981 */ /* 0x000362000c1e1500 */
[----:B------:R-:W-:-:S03]  /*18d0*/  IMAD.WIDE R74, R23, 0x2, R60 ;  /* 0x00000002174a7825 */ /* 0x000fc600078e023c */
[----:B------:R1:W5:Y:S01]  /*18e0*/  @!P0 LDG.E.U16 R107, desc[UR12][R72.64] ;  /* 0x0000000c486b8981 */ /* 0x000362000c1e1500 */
[----:B0-----:R-:W-:-:S03]  /*18f0*/  IMAD.MOV.U32 R70, RZ, RZ, R80 ;  /* 0x000000ffff467224 */ /* 0x001fc600078e0050 */
[----:B------:R0:W5:Y:S01]  /*1900*/  @!P0 LDG.E.U16 R109, desc[UR12][R74.64] ;  /* 0x0000000c4a6d8981 */ /* 0x000162000c1e1500 */
[----:B------:R-:W-:Y:S02]  /*1910*/  IMAD.MOV.U32 R71, RZ, RZ, R81 ;  /* 0x000000ffff477224 */ /* 0x000fe400078e0051 */
[----:B-1----:R-:W-:Y:S02]  /*1920*/  IMAD.MOV.U32 R68, RZ, RZ, R82 ;  /* 0x000000ffff447224 */ /* 0x002fe400078e0052 */
[----:B------:R-:W-:Y:S02]  /*1930*/  IMAD.MOV.U32 R69, RZ, RZ, R83 ;  /* 0x000000ffff457224 */ /* 0x000fe400078e0053 */
[----:B------:R-:W-:Y:S02]  /*1940*/  IMAD.MOV.U32 R72, RZ, RZ, R78 ;  /* 0x000000ffff487224 */ /* 0x000fe400078e004e */
[----:B------:R-:W-:Y:S02]  /*1950*/  IMAD.MOV.U32 R73, RZ, RZ, R79 ;  /* 0x000000ffff497224 */ /* 0x000fe400078e004f */
[----:B0-----:R-:W-:-:S02]  /*1960*/  IMAD.MOV.U32 R74, RZ, RZ, R76 ;  /* 0x000000ffff4a7224 */ /* 0x001fc400078e004c */
[----:B------:R-:W-:Y:S01]  /*1970*/  IMAD.MOV.U32 R75, RZ, RZ, R77 ;  /* 0x000000ffff4b7224 */ /* 0x000fe200078e004d */
[----:B------:R-:W-:Y:S01]  /*1980*/  PRMT R111, RZ, 0x7610, R111 ;  /* 0x00007610ff6f7816 */ /* 0x000fe2000000006f */
[C---:B------:R-:W-:Y:S01]  /*1990*/  IMAD.WIDE R78, R23.reuse, 0x2, R72 ;  /* 0x00000002174e7825 */ /* 0x040fe200078e0248 */
[----:B------:R-:W-:Y:S02]  /*19a0*/  PRMT R113, RZ, 0x7610, R113 ;  /* 0x00007610ff717816 */ /* 0x000fe40000000071 */
[----:B------:R-:W-:Y:S01]  /*19b0*/  PRMT R115, RZ, 0x7610, R115 ;  /* 0x00007610ff737816 */ /* 0x000fe20000000073 */
[C---:B------:R-:W-:Y:S01]  /*19c0*/  IMAD.WIDE R76, R23.reuse, 0x2, R74 ;  /* 0x00000002174c7825 */ /* 0x040fe200078e024a */
[----:B------:R-:W-:Y:S02]  /*19d0*/  PRMT R117, RZ, 0x7610, R117 ;  /* 0x00007610ff757816 */ /* 0x000fe40000000075 */
[----:B------:R-:W5:Y:S01]  /*19e0*/  @!P0 LDG.E.U16 R113, desc[UR12][R78.64] ;  /* 0x0000000c4e718981 */ /* 0x000f62000c1e1500 */
[----:B------:R-:W-:-:S03]  /*19f0*/  IMAD.WIDE R80, R23, 0x2, R70 ;  /* 0x0000000217507825 */ /* 0x000fc600078e0246 */
[----:B------:R-:W5:Y:S01]  /*1a00*/  @!P0 LDG.E.U16 R111, desc[UR12][R76.64] ;  /* 0x0000000c4c6f8981 */ /* 0x000f62000c1e1500 */
[----:B------:R-:W-:-:S03]  /*1a10*/  IMAD.WIDE R82, R23, 0x2, R68 ;  /* 0x0000000217527825 */ /* 0x000fc600078e0244 */
[----:B------:R-:W5:Y:S04]  /*1a20*/  @!P0 LDG.E.U16 R115, desc[UR12][R80.64] ;  /* 0x0000000c50738981 */ /* 0x000f68000c1e1500 */
[----:B------:R-:W5:Y:S01]  /*1a30*/  @!P0 LDG.E.U16 R117, desc[UR12][R82.64] ;  /* 0x0000000c52758981 */ /* 0x000f62000c1e1500 */
[----:B------:R-:W-:Y:S02]  /*1a40*/  USHF.L.U32 UR4, UR14, 0x7, URZ ;  /* 0x000000070e047899 */ /* 0x000fe4000800063f */
[----:B------:R-:W-:Y:S02]  /*1a50*/  USHF.L.U32 UR5, UR14, 0x5, URZ ;  /* 0x000000050e057899 */ /* 0x000fe4000800063f */
[----:B------:R-:W-:Y:S02]  /*1a60*/  ULOP3.LUT UR4, UR4, 0x200, URZ, 0xc0, !UPT ;  /* 0x0000020004047892 */ /* 0x000fe4000f8ec03f */
[----:B------:R-:W-:-:S02]  /*1a70*/  ULOP3.LUT UR5, UR5, 0x100, URZ, 0xc0, !UPT ;  /* 0x0000010005057892 */ /* 0x000fc4000f8ec03f */
[----:B------:R-:W-:Y:S02]  /*1a80*/  ULEA.HI UR4, UR8, UR4, URZ, 0x1c ;  /* 0x0000000408047291 */ /* 0x000fe4000f8fe03f */
[----:B------:R-:W-:Y:S02]  /*1a90*/  ULEA.HI UR5, UR15, UR5, URZ, 0x1c ;  /* 0x000000050f057291 */ /* 0x000fe4000f8fe03f */
[----:B------:R-:W-:Y:S02]  /*1aa0*/  ULOP3.LUT UR4, UR4, 0x3fff, URZ, 0xc0, !UPT ;  /* 0x00003fff04047892 */ /* 0x000fe4000f8ec03f */
[----:B------:R-:W-:Y:S01]  /*1ab0*/  ULOP3.LUT UR6, UR5, 0x3fff, URZ, 0xc0, !UPT ;  /* 0x00003fff05067892 */ /* 0x000fe2000f8ec03f */
[----:B------:R-:W-:Y:S02]  /*1ac0*/  UMOV UR7, 0x40000040 ;  /* 0x4000004000077882 */ /* 0x000fe40000000000 */
[----:B------:R-:W-:Y:S01]  /*1ad0*/  UMOV UR5, 0x40000040 ;  /* 0x4000004000057882 */ /* 0x000fe20000000000 */
[----:B------:R-:W-:Y:S01]  /*1ae0*/  UIADD3 UR9, UP1, UR6, 0x2, URZ ;  /* 0x0000000206097890 */ /* 0x000fe2000ff3e03f */
[----:B--2---:R-:W-:Y:S04]  /*1af0*/  STS.U16 [R0+UR8], R87 ;  /* 0x0000005700007988 */ /* 0x004fe80008000408 */
[----:B----4-:R-:W-:Y:S04]  /*1b00*/  STS.U16 [R0+UR8+0x400], R89 ;  /* 0x0004005900007988 */ /* 0x010fe80008000408 */
[----:B---3--:R-:W-:Y:S04]  /*1b10*/  STS.U16 [R0+UR8+0x800], R91 ;  /* 0x0008005b00007988 */ /* 0x008fe80008000408 */
[----:B-----5:R-:W-:Y:S04]  /*1b20*/  STS.U16 [R0+UR8+0xc00], R93 ;  /* 0x000c005d00007988 */ /* 0x020fe80008000408 */
[----:B------:R-:W-:Y:S04]  /*1b30*/  STS.U16 [R0+UR8+0x1000], R95 ;  /* 0x0010005f00007988 */ /* 0x000fe80008000408 */
        /* <DEDUP_REMOVED lines=12> */
[----:B------:R0:W-:Y:S04]  /*1c00*/  STS.U16 [R2+UR8+0x4000], R103 ;  /* 0x0040006702007988 */ /* 0x0001e80008000408 */
[----:B------:R1:W-:Y:S04]  /*1c10*/  STS.U16 [R2+UR8+0x4800], R107 ;  /* 0x0048006b02007988 */ /* 0x0003e80008000408 */
[----:B------:R1:W-:Y:S04]  /*1c20*/  STS.U16 [R2+UR8+0x4c00], R109 ;  /* 0x004c006d02007988 */ /* 0x0003e80008000408 */
[----:B------:R1:W-:Y:S04]  /*1c30*/  STS.U16 [R2+UR8+0x5400], R113 ;  /* 0x0054007102007988 */ /* 0x0003e80008000408 */
[----:B------:R1:W-:Y:S04]  /*1c40*/  STS.U16 [R2+UR8+0x5000], R111 ;  /* 0x0050006f02007988 */ /* 0x0003e80008000408 */
[----:B------:R1:W-:Y:S04]  /*1c50*/  STS.U16 [R2+UR8+0x5800], R115 ;  /* 0x0058007302007988 */ /* 0x0003e80008000408 */
[----:B------:R1:W-:Y:S01]  /*1c60*/  STS.U16 [R2+UR8+0x5c00], R117 ;  /* 0x005c007502007988 */ /* 0x0003e20008000408 */
[----:B------:R2:W-:Y:S06]  /*1c70*/  MEMBAR.ALL.CTA ;  /* 0x0000000000007992 */ /* 0x0005ec0000008000 */
[----:B--2---:R-:W2:Y:S02]  /*1c80*/  FENCE.VIEW.ASYNC.S ;  /* 0x00000000000073c6 */ /* 0x004ea40000000000 */
[----:B--2---:R-:W-:Y:S06]  /*1c90*/  BAR.SYNC.DEFER_BLOCKING 0x0 ;  /* 0x0000000000007b1d */ /* 0x004fec0000010000 */
[----:B------:R-:W-:-:S06]  /*1ca0*/  WARPGROUP.ARRIVE ;  /* 0x00000000000079c5 */ /* 0x000fcc0000000000 */
[----:B------:R-:W-:Y:S01]  /*1cb0*/  HGMMA.64x32x16.F32.BF16 R24, gdesc[UR4].tnspA, R24 ;  /* 0x20600000041879f0 */ /* 0x000fe20008701818 */
[----:B------:R-:W-:Y:S01]  /*1cc0*/  UIADD3 UR7, UP0, UR4, 0x80, URZ ;  /* 0x0000008004077890 */ /* 0x000fe2000ff1e03f */
[----:B------:R-:W-:Y:S02]  /*1cd0*/  UMOV UR5, URZ ;  /* 0x0000003f00057c82 */ /* 0x000fe40008000000 */
[----:B------:R-:W-:Y:S01]  /*1ce0*/  UMOV UR4, URZ ;  /* 0x0000003f00047c82 */ /* 0x000fe20008000000 */
[----:B------:R-:W-:Y:S02]  /*1cf0*/  UIADD3.X UR10, UR5, 0x40000040, URZ, UP1, !UPT ;  /* 0x40000040050a7890 */ /* 0x000fe40008ffe43f */
[----:B------:R-:W-:-:S03]  /*1d00*/  UIADD3.X UR6, UR4, 0x40000040, URZ, UP0, !UPT ;  /* 0x4000004004067890 */ /* 0x000fc600087fe43f */
[----:B------:R-:W-:Y:S02]  /*1d10*/  UMOV UR4, UR7 ;  /* 0x0000000700047c82 */ /* 0x000fe40008000000 */
[----:B------:R-:W-:Y:S02]  /*1d20*/  UMOV UR7, UR10 ;  /* 0x0000000a00077c82 */ /* 0x000fe40008000000 */
[----:B------:R-:W-:Y:S01]  /*1d30*/  UMOV UR5, UR6 ;  /* 0x0000000600057c82 */ /* 0x000fe20008000000 */
[----:B------:R-:W-:Y:S02]  /*1d40*/  UMOV UR6, UR9 ;  /* 0x0000000900067c82 */ /* 0x000fe40008000000 */
[----:B------:R-:W-:Y:S01]  /*1d50*/  HGMMA.64x32x16.F32.BF16 R24, gdesc[UR4].tnspA, R24 ;  /* 0x20600000041879f0 */ /* 0x000fe20008701818 */
[----:B------:R-:W-:Y:S02]  /*1d60*/  UIADD3.64 UR16, UR4, 0x80, URZ ;  /* 0x0000008004107897 */ /* 0x000fe4000fffe03f */
[----:B------:R-:W-:-:S02]  /*1d70*/  UIADD3.64 UR18, UR6, 0x2, URZ ;  /* 0x0000000206127897 */ /* 0x000fc4000fffe03f */
[----:B------:R-:W-:Y:S02]  /*1d80*/  UIADD3.64 UR4, UR4, 0x100, URZ ;  /* 0x0000010004047897 */ /* 0x000fe4000fffe03f */
[----:B------:R-:W-:-:S05]  /*1d90*/  UIADD3.64 UR6, UR6, 0x4, URZ ;  /* 0x0000000406067897 */ /* 0x000fca000fffe03f */
[----:B------:R-:W-:Y:S01]  /*1da0*/  HGMMA.64x32x16.F32.BF16 R24, gdesc[UR16].tnspA, R24 ;  /* 0x20600000101879f0 */ /* 0x000fe20008701818 */
[----:B------:R-:W-:-:S05]  /*1db0*/  VIADD R84, R84, 0xffffffff ;  /* 0xffffffff54547836 */ /* 0x000fca0000000000 */
[----:B------:R-:W-:Y:S01]  /*1dc0*/  ISETP.NE.U32.AND P0, PT, R84, RZ, PT ;  /* 0x000000ff5400720c */ /* 0x000fe20003f05070 */
[----:B------:R-:W-:Y:S01]  /*1dd0*/  HGMMA.64x32x16.F32.BF16 R24, gdesc[UR4].tnspA, R24, gsb0 ;  /* 0x20600000041879f0 */ /* 0x000fe20008001818 */
[----:B0-----:R-:W-:Y:S01]  /*1de0*/  IMAD.WIDE R102, R40, 0x2, R60 ;  /* 0x0000000228667825 */ /* 0x001fe200078e023c */
[----:B------:R-:W-:-:S03]  /*1df0*/  UIADD3 UR11, UR11, -0x40, URZ ;  /* 0xffffffc00b0b7890 */ /* 0x000fc6000fffe03f */
[----:B------:R-:W-:-:S04]  /*1e00*/  IMAD.WIDE R64, R40, 0x2, R64 ;  /* 0x0000000228407825 */ /* 0x000fc800078e0240 */
[----:B------:R-:W-:-:S04]  /*1e10*/  IMAD.WIDE R78, R40, 0x2, R72 ;  /* 0x00000002284e7825 */ /* 0x000fc800078e0248 */
[----:B------:R-:W-:-:S04]  /*1e20*/  IMAD.WIDE R76, R40, 0x2, R74 ;  /* 0x00000002284c7825 */ /* 0x000fc800078e024a */
[----:B------:R-:W-:Y:S02]  /*1e30*/  IMAD.MOV.U32 R105, RZ, RZ, R103 ;  /* 0x000000ffff697224 */ /* 0x000fe400078e0067 */
[----:B------:R-:W-:-:S04]  /*1e40*/  IMAD.WIDE R82, R40, 0x2, R68 ;  /* 0x0000000228527825 */ /* 0x000fc800078e0244 */
[----:B------:R-:W-:-:S04]  /*1e50*/  IMAD.WIDE R80, R40, 0x2, R70 ;  /* 0x0000000228507825 */ /* 0x000fc800078e0246 */
[----:B------:R-:W-:-:S04]  /*1e60*/  IMAD.WIDE R74, R40, 0x2, R62 ;  /* 0x00000002284a7825 */ /* 0x000fc800078e023e */
[----:B------:R-:W-:-:S04]  /*1e70*/  IMAD.WIDE R72, R40, 0x2, R66 ;  /* 0x0000000228487825 */ /* 0x000fc800078e0242 */
[----:B------:R-:W-:-:S04]  /*1e80*/  IMAD.WIDE R58, R41, 0x2, R58 ;  /* 0x00000002293a7825 */ /* 0x000fc800078e023a */
[----:B------:R-:W-:Y:S02]  /*1e90*/  IMAD.MOV.U32 R104, RZ, RZ, R64 ;  /* 0x000000ffff687224 */ /* 0x000fe400078e0040 */
[----:B------:R-:W-:Y:S01]  /*1ea0*/  IMAD.MOV.U32 R103, RZ, RZ, R65 ;  /* 0x000000ffff677224 */ /* 0x000fe200078e0041 */
[----:B------:R-:W-:Y:S02]  /*1eb0*/  WARPGROUP.DEPBAR.LE gsb0, 0x0 ;  /* 0x00008000000079c5 */ /* 0x000fe40000010000 */
[----:B-1----:R-:W-:Y:S05]  /*1ec0*/  @P0 BRA `(.L_x_1) ;  /* 0xfffffff400340947 */ /* 0x002fea000383ffff */
[----:B------:R-:W-:Y:S02]  /*1ed0*/  F2FP.BF16.F32.PACK_AB R10, R31, R27 ;  /* 0x0000001b1f0a723e */ /* 0x000fe400000010ff */
[----:B------:R-:W-:Y:S02]  /*1ee0*/  F2FP.BF16.F32.PACK_AB R8, R29, R25 ;  /* 0x000000191d08723e */ /* 0x000fe400000010ff */
[----:B------:R-:W-:Y:S02]  /*1ef0*/  F2FP.BF16.F32.PACK_AB R11, R39, R35 ;  /* 0x00000023270b723e */ /* 0x000fe400000010ff */
[----:B------:R-:W-:Y:S02]  /*1f00*/  F2FP.BF16.F32.PACK_AB R27, R38, R34 ;  /* 0x00000022261b723e */ /* 0x000fe400000010ff */
[----:B------:R-:W-:Y:S02]  /*1f10*/  F2FP.BF16.F32.PACK_AB R26, R30, R26 ;  /* 0x0000001a1e1a723e */ /* 0x000fe400000010ff */
[----:B------:R-:W-:-:S02]  /*1f20*/  F2FP.BF16.F32.PACK_AB R9, R37, R33 ;  /* 0x000000212509723e */ /* 0x000fc400000010ff */
[----:B------:R-:W-:Y:S02]  /*1f30*/  F2FP.BF16.F32.PACK_AB R25, R36, R32 ;  /* 0x000000202419723e */ /* 0x000fe400000010ff */
[----:B------:R-:W-:-:S07]  /*1f40*/  F2FP.BF16.F32.PACK_AB R24, R28, R24 ;  /* 0x000000181c18723e */ /* 0x000fce00000010ff */
.L_x_0:
[C---:B------:R-:W-:Y:S01]  /*1f50*/  IMAD.SHL.U32 R0, R7.reuse, 0x4, RZ ;  /* 0x0000000407007824 */ /* 0x040fe200078e00ff */
[----:B------:R-:W-:Y:S01]  /*1f60*/  BAR.SYNC.DEFER_BLOCKING 0x0 ;  /* 0x0000000000007b1d */ /* 0x000fe20000010000 */
[C---:B------:R-:W-:Y:S01]  /*1f70*/  IMAD.SHL.U32 R3, R7.reuse, 0x40, RZ ;  /* 0x0000004007037824 */ /* 0x040fe200078e00ff */
[--C-:B------:R-:W-:Y:S01]  /*1f80*/  SHF.R.S32.HI R12, RZ, 0x2, R7.reuse ;  /* 0x00000002ff0c7819 */ /* 0x100fe20000011407 */
[C---:B------:R-:W-:Y:S01]  /*1f90*/  IMAD.SHL.U32 R2, R7.reuse, 0x10, RZ ;  /* 0x0000001007027824 */ /* 0x040fe200078e00ff */
[----:B------:R-:W-:Y:S01]  /*1fa0*/  LOP3.LUT R0, R0, 0x3b8, RZ, 0xc0, !PT ;  /* 0x000003b800007812 */ /* 0x000fe200078ec0ff */
[----:B------:R-:W-:Y:S01]  /*1fb0*/  IMAD.SHL.U32 R13, R7, 0x8, RZ ;  /* 0x00000008070d7824 */ /* 0x000fe200078e00ff */
[----:B------:R-:W-:Y:S01]  /*1fc0*/  SHF.R.S32.HI R15, RZ, 0x3, R7 ;  /* 0x00000003ff0f7819 */ /* 0x000fe20000011407 */
[----:B------:R-:W-:Y:S01]  /*1fd0*/  ULDC UR4, c[0x0][0x244] ;  /* 0x0000910000047ab9 */ /* 0x000fe20000000800 */
[----:B------:R-:W-:Y:S01]  /*1fe0*/  LOP3.LUT R3, R0, 0x40, R3, 0xf8, !PT ;  /* 0x0000004000037812 */ /* 0x000fe200078ef803 */
[----:B------:R-:W-:Y:S01]  /*1ff0*/  ULDC.64 UR6, c[0x0][0x228] ;  /* 0x00008a0000067ab9 */ /* 0x000fe20000000a00 */
[----:B------:R-:W-:-:S02]  /*2000*/  SHF.R.S32.HI R0, RZ, 0x4, R7 ;  /* 0x00000004ff007819 */ /* 0x000fc40000011407 */
[----:B------:R-:W-:Y:S02]  /*2010*/  LOP3.LUT R2, R2, 0x30, RZ, 0xc0, !PT ;  /* 0x0000003002027812 */ /* 0x000fe400078ec0ff */
[----:B------:R-:W-:Y:S02]  /*2020*/  SGXT R0, R0, 0x1 ;  /* 0x000000010000781a */ /* 0x000fe40000000200 */
[----:B------:R-:W-:Y:S02]  /*2030*/  LOP3.LUT R13, R2, 0x780, R13, 0xf8, !PT ;  /* 0x00000780020d7812 */ /* 0x000fe400078ef80d */
[----:B------:R-:W-:Y:S02]  /*2040*/  LOP3.LUT R2, R7, 0x100, RZ, 0xc0, !PT ;  /* 0x0000010007027812 */ /* 0x000fe400078ec0ff */
[----:B------:R-:W-:Y:S01]  /*2050*/  LOP3.LUT R3, R3, 0x1040, R0, 0x78, !PT ;  /* 0x0000104003037812 */ /* 0x000fe200078e7800 */
[----:B------:R-:W-:Y:S01]  /*2060*/  IMAD R0, R6, UR4, RZ ;  /* 0x0000000406007c24 */ /* 0x000fe2000f8e02ff */
[----:B------:R-:W-:Y:S01]  /*2070*/  SHF.R.U32.HI R14, RZ, 0x2, R2 ;  /* 0x00000002ff0e7819 */ /* 0x000fe20000011602 */
[----:B------:R-:W-:Y:S01]  /*2080*/  ULDC.64 UR4, c[0x0][0x220] ;  /* 0x0000880000047ab9 */ /* 0x000fe20000000a00 */
[----:B------:R-:W-:Y:S01]  /*2090*/  SGXT R7, R12, 0x1 ;  /* 0x000000010c07781a */ /* 0x000fe20000000200 */
[----:B------:R-:W-:Y:S01]  /*20a0*/  IMAD R3, R2, 0x8, R3 ;  /* 0x0000000802037824 */ /* 0x000fe200078e0203 */
[----:B------:R-:W-:-:S02]  /*20b0*/  SGXT R12, R15, 0x1 ;  /* 0x000000010f0c781a */ /* 0x000fc40000000200 */
[----:B------:R-:W-:Y:S02]  /*20c0*/  LOP3.LUT R7, R14, 0x1040, R7, 0x78, !PT ;  /* 0x000010400e077812 */ /* 0x000fe400078e7807 */
[----:B------:R-:W-:Y:S01]  /*20d0*/  LOP3.LUT R2, R3, 0x8, RZ, 0x3c, !PT ;  /* 0x0000000803027812 */ /* 0x000fe200078e3cff */
[----:B------:R-:W-:Y:S01]  /*20e0*/  STS.64 [R3+UR8], R24 ;  /* 0x0000001803007988 */ /* 0x000fe20008000a08 */
[----:B------:R-:W-:Y:S02]  /*20f0*/  LOP3.LUT R12, R13, 0x2008, R12, 0xf8, !PT ;  /* 0x000020080d0c7812 */ /* 0x000fe400078ef80c */
[----:B------:R-:W-:Y:S01]  /*2100*/  LEA R32, P1, R0, UR4, 0x1 ;  /* 0x0000000400207c11 */ /* 0x000fe2000f8208ff */
[----:B------:R0:W-:Y:S01]  /*2110*/  STS.64 [R3+UR8+0x400], R8 ;  /* 0x0004000803007988 */ /* 0x0001e20008000a08 */
[----:B------:R-:W-:Y:S01]  /*2120*/  LOP3.LUT R21, R12, R7, RZ, 0xfc, !PT ;  /* 0x000000070c157212 */ /* 0x000fe200078efcff */
[----:B------:R-:W-:Y:S01]  /*2130*/  ULDC UR4, c[0x0][0x248] ;  /* 0x0000920000047ab9 */ /* 0x000fe20000000800 */
[----:B------:R-:W-:Y:S01]  /*2140*/  ISETP.GE.AND P0, PT, R6, UR6, PT ;  /* 0x0000000606007c0c */ /* 0x000fe2000bf06270 */
[----:B------:R1:W-:Y:S01]  /*2150*/  STS.64 [R2+UR8+0x2000], R26 ;  /* 0x0020001a02007988 */ /* 0x0003e20008000a08 */
[----:B------:R-:W-:-:S02]  /*2160*/  LOP3.LUT R22, R21, 0x8, RZ, 0x3c, !PT ;  /* 0x0000000815167812 */ /* 0x000fc400078e3cff */
[C-C-:B------:R-:W-:Y:S01]  /*2170*/  LOP3.LUT R12, R4.reuse, 0x34, R5.reuse, 0xfe, !PT ;  /* 0x00000034040c7812 */ /* 0x140fe200078efe05 */
[----:B------:R2:W-:Y:S01]  /*2180*/  STS.64 [R2+UR8+0x2400], R10 ;  /* 0x0024000a02007988 */ /* 0x0005e20008000a08 */
[C-C-:B------:R-:W-:Y:S02]  /*2190*/  LOP3.LUT R13, R4.reuse, 0x2c, R5.reuse, 0xfe, !PT ;  /* 0x0000002c040d7812 */ /* 0x140fe400078efe05 */
[C-C-:B------:R-:W-:Y:S01]  /*21a0*/  LOP3.LUT R14, R4.reuse, 0x28, R5.reuse, 0xfe, !PT ;  /* 0x00000028040e7812 */ /* 0x140fe200078efe05 */
[----:B------:R-:W-:Y:S01]  /*21b0*/  BAR.SYNC.DEFER_BLOCKING 0x0 ;  /* 0x0000000000007b1d */ /* 0x000fe20000010000 */
[C---:B0-----:R-:W-:Y:S02]  /*21c0*/  LOP3.LUT R3, R4.reuse, R5, RZ, 0xfc, !PT ;  /* 0x0000000504037212 */ /* 0x041fe400078efcff */
[----:B------:R-:W-:Y:S02]  /*21d0*/  LOP3.LUT R15, R4, 0x24, R5, 0xfe, !PT ;  /* 0x00000024040f7812 */ /* 0x000fe400078efe05 */
[----:B-1----:R-:W-:-:S02]  /*21e0*/  LEA.HI.X.SX32 R26, R0, UR5, 0x1, P1 ;  /* 0x00000005001a7c11 */ /* 0x002fc400088f0eff */
[C---:B------:R-:W-:Y:S01]  /*21f0*/  ISETP.LT.AND P1, PT, R3.reuse, UR7, !P0 ;  /* 0x0000000703007c0c */ /* 0x040fe2000c721270 */
[----:B------:R-:W-:Y:S01]  /*2200*/  IMAD R3, R3, UR4, RZ ;  /* 0x0000000403037c24 */ /* 0x000fe2000f8e02ff */
[C-C-:B--2---:R-:W-:Y:S02]  /*2210*/  LOP3.LUT R2, R4.reuse, 0x4, R5.reuse, 0xfe, !PT ;  /* 0x0000000404027812 */ /* 0x144fe400078efe05 */
[--C-:B------:R-:W-:Y:S02]  /*2220*/  LOP3.LUT R0, R4, 0x3c, R5.reuse, 0xfe, !PT ;  /* 0x0000003c04007812 */ /* 0x100fe400078efe05 */
[C---:B------:R-:W-:Y:S01]  /*2230*/  ISETP.LT.AND P4, PT, R2.reuse, UR7, !P0 ;  /* 0x0000000702007c0c */ /* 0x040fe2000c781270 */
[----:B------:R-:W-:Y:S01]  /*2240*/  IMAD R7, R2, UR4, RZ ;  /* 0x0000000402077c24 */ /* 0x000fe2000f8e02ff */
[----:B------:R-:W-:Y:S02]  /*2250*/  LEA R2, P2, R3, R32, 0x1 ;  /* 0x0000002003027211 */ /* 0x000fe400078408ff */
[----:B------:R-:W-:-:S02]  /*2260*/  LOP3.LUT R11, R4, 0x38, R5, 0xfe, !PT ;  /* 0x00000038040b7812 */ /* 0x000fc400078efe05 */
[C-C-:B------:R-:W-:Y:S02]  /*2270*/  LOP3.LUT R10, R4.reuse, 0x30, R5.reuse, 0xfe, !PT ;  /* 0x00000030040a7812 */ /* 0x140fe400078efe05 */
[C-C-:B------:R-:W-:Y:S02]  /*2280*/  LOP3.LUT R16, R4.reuse, 0x20, R5.reuse, 0xfe, !PT ;  /* 0x0000002004107812 */ /* 0x140fe400078efe05 */
[C-C-:B------:R-:W-:Y:S01]  /*2290*/  LOP3.LUT R17, R4.reuse, 0x1c, R5.reuse, 0xfe, !PT ;  /* 0x0000001c04117812 */ /* 0x140fe200078efe05 */
[----:B------:R-:W0:Y:S01]  /*22a0*/  LDS.64 R28, [R21+UR8] ;  /* 0x00000008151c7984 */ /* 0x000e220008000a00 */
[C-C-:B------:R-:W-:Y:S02]  /*22b0*/  LOP3.LUT R18, R4.reuse, 0x18, R5.reuse, 0xfe, !PT ;  /* 0x0000001804127812 */ /* 0x140fe400078efe05 */
[----:B------:R-:W-:Y:S01]  /*22c0*/  LEA R6, P3, R7, R32, 0x1 ;  /* 0x0000002007067211 */ /* 0x000fe200078608ff */
[----:B------:R-:W1:Y:S01]  /*22d0*/  LDS.64 R30, [R22+UR8] ;  /* 0x00000008161e7984 */ /* 0x000e620008000a00 */
[----:B------:R-:W-:-:S02]  /*22e0*/  LOP3.LUT R8, R4, 0x14, R5, 0xfe, !PT ;  /* 0x0000001404087812 */ /* 0x000fc400078efe05 */
[C-C-:B------:R-:W-:Y:S01]  /*22f0*/  LOP3.LUT R9, R4.reuse, 0x10, R5.reuse, 0xfe, !PT ;  /* 0x0000001004097812 */ /* 0x140fe200078efe05 */
[----:B------:R-:W2:Y:S01]  /*2300*/  LDS.64 R24, [R21+UR8+0x800] ;  /* 0x0008000815187984 */ /* 0x000ea20008000a00 */
[--C-:B------:R-:W-:Y:S01]  /*2310*/  LOP3.LUT R19, R4, 0xc, R5.reuse, 0xfe, !PT ;  /* 0x0000000c04137812 */ /* 0x100fe200078efe05 */
[----:B------:R-:W-:Y:S01]  /*2320*/  IMAD R20, R8, UR4, RZ ;  /* 0x0000000408147c24 */ /* 0x000fe2000f8e02ff */
[----:B------:R-:W-:Y:S01]  /*2330*/  LOP3.LUT R4, R4, 0x8, R5, 0xfe, !PT ;  /* 0x0000000804047812 */ /* 0x000fe200078efe05 */
[----:B------:R-:W3:Y:S01]  /*2340*/  LDS.64 R22, [R22+UR8+0x800] ;  /* 0x0008000816167984 */ /* 0x000ee20008000a00 */
[-C--:B------:R-:W-:Y:S02]  /*2350*/  LEA.HI.X.SX32 R3, R3, R26.reuse, 0x1, P2 ;  /* 0x0000001a03037211 */ /* 0x080fe400010f0eff */
[----:B------:R-:W-:Y:S01]  /*2360*/  LEA.HI.X.SX32 R7, R7, R26, 0x1, P3 ;  /* 0x0000001a07077211 */ /* 0x000fe200018f0eff */
[----:B------:R-:W-:Y:S01]  /*2370*/  IMAD R5, R4, UR4, RZ ;  /* 0x0000000404057c24 */ /* 0x000fe2000f8e02ff */
[C---:B------:R-:W-:Y:S01]  /*2380*/  ISETP.LT.AND P3, PT, R19.reuse, UR7, !P0 ;  /* 0x0000000713007c0c */ /* 0x040fe2000c761270 */
[----:B------:R-:W-:Y:S01]  /*2390*/  IMAD R19, R19, UR4, RZ ;  /* 0x0000000413137c24 */ /* 0x000fe2000f8e02ff */
[C---:B------:R-:W-:Y:S01]  /*23a0*/  ISETP.LT.AND P2, PT, R9.reuse, UR7, !P0 ;  /* 0x0000000709007c0c */ /* 0x040fe2000c741270 */
[----:B------:R-:W-:Y:S01]  /*23b0*/  IMAD R9, R9, UR4, RZ ;  /* 0x0000000409097c24 */ /* 0x000fe2000f8e02ff */
[----:B0-----:R0:W-:Y:S01]  /*23c0*/  @P1 STG.E.U16 desc[UR12][R2.64], R28 ;  /* 0x0000001c02001986 */ /* 0x0011e2000c10150c */
[----:B------:R-:W-:-:S02]  /*23d0*/  ISETP.LT.AND P1, PT, R8, UR7, !P0 ;  /* 0x0000000708007c0c */ /* 0x000fc4000c721270 */
[----:B------:R-:W-:Y:S01]  /*23e0*/  PRMT R27, R28, 0x7632, R27 ;  /* 0x000076321c1b7816 */ /* 0x000fe2000000001b */
[----:B-1----:R1:W-:Y:S01]  /*23f0*/  @P4 STG.E.U16 desc[UR12][R6.64], R30 ;  /* 0x0000001e06004986 */ /* 0x0023e2000c10150c */
[----:B------:R-:W-:Y:S02]  /*2400*/  ISETP.LT.AND P4, PT, R4, UR7, !P0 ;  /* 0x0000000704007c0c */ /* 0x000fe4000c781270 */
[----:B------:R-:W-:-:S04]  /*2410*/  LEA R4, P6, R5, R32, 0x1 ;  /* 0x0000002005047211 */ /* 0x000fc800078c08ff */
[----:B------:R-:W-:Y:S02]  /*2420*/  LEA.HI.X.SX32 R5, R5, R26, 0x1, P6 ;  /* 0x0000001a05057211 */ /* 0x000fe400030f0eff */
[-C--:B0-----:R-:W-:Y:S02]  /*2430*/  LEA R2, P5, R19, R32.reuse, 0x1 ;  /* 0x0000002013027211 */ /* 0x081fe400078a08ff */
[----:B-1----:R-:W-:Y:S02]  /*2440*/  LEA R6, P6, R9, R32, 0x1 ;  /* 0x0000002009067211 */ /* 0x002fe400078c08ff */
[----:B------:R-:W-:Y:S01]  /*2450*/  LEA.HI.X.SX32 R3, R19, R26, 0x1, P5 ;  /* 0x0000001a13037211 */ /* 0x000fe200028f0eff */
[----:B------:R-:W-:Y:S01]  /*2460*/  @P4 STG.E.U16 desc[UR12][R4.64], R27 ;  /* 0x0000001b04004986 */ /* 0x000fe2000c10150c */
[----:B------:R-:W-:Y:S02]  /*2470*/  LEA R8, P5, R20, R32, 0x1 ;  /* 0x0000002014087211 */ /* 0x000fe400078a08ff */
[----:B------:R-:W-:-:S02]  /*2480*/  PRMT R30, R30, 0x7632, R30 ;  /* 0x000076321e1e7816 */ /* 0x000fc4000000001e */
[-C--:B------:R-:W-:Y:S02]  /*2490*/  LEA.HI.X.SX32 R7, R9, R26.reuse, 0x1, P6 ;  /* 0x0000001a09077211 */ /* 0x080fe400030f0eff */
[----:B------:R-:W-:Y:S01]  /*24a0*/  LEA.HI.X.SX32 R9, R20, R26, 0x1, P5 ;  /* 0x0000001a14097211 */ /* 0x000fe200028f0eff */
[----:B------:R0:W-:Y:S01]  /*24b0*/  @P3 STG.E.U16 desc[UR12][R2.64], R30 ;  /* 0x0000001e02003986 */ /* 0x0001e2000c10150c */
[C---:B------:R-:W-:Y:S01]  /*24c0*/  ISETP.LT.AND P3, PT, R17.reuse, UR7, !P0 ;  /* 0x0000000711007c0c */ /* 0x040fe2000c761270 */
[----:B------:R-:W-:Y:S01]  /*24d0*/  IMAD R17, R17, UR4, RZ ;  /* 0x0000000411117c24 */ /* 0x000fe2000f8e02ff */
[C---:B------:R-:W-:Y:S01]  /*24e0*/  ISETP.LT.AND P4, PT, R15.reuse, UR7, !P0 ;  /* 0x000000070f007c0c */ /* 0x040fe2000c781270 */
[----:B------:R-:W-:Y:S01]  /*24f0*/  @P2 STG.E.U16 desc[UR12][R6.64], R29 ;  /* 0x0000001d06002986 */ /* 0x000fe2000c10150c */
[----:B------:R-:W-:Y:S01]  /*2500*/  IMAD R15, R15, UR4, RZ ;  /* 0x000000040f0f7c24 */ /* 0x000fe2000f8e02ff */
[C---:B------:R-:W-:Y:S01]  /*2510*/  ISETP.LT.AND P2, PT, R16.reuse, UR7, !P0 ;  /* 0x0000000710007c0c */ /* 0x040fe2000c741270 */
[----:B------:R-:W-:Y:S01]  /*2520*/  IMAD R16, R16, UR4, RZ ;  /* 0x0000000410107c24 */ /* 0x000fe2000f8e02ff */
[----:B------:R1:W-:Y:S01]  /*2530*/  @P1 STG.E.U16 desc[UR12][R8.64], R31 ;  /* 0x0000001f08001986 */ /* 0x0003e2000c10150c */
[C---:B------:R-:W-:Y:S01]  /*2540*/  ISETP.LT.AND P1, PT, R18.reuse, UR7, !P0 ;  /* 0x0000000712007c0c */ /* 0x040fe2000c721270 */
[----:B------:R-:W-:Y:S01]  /*2550*/  IMAD R18, R18, UR4, RZ ;  /* 0x0000000412127c24 */ /* 0x000fe2000f8e02ff */
[----:B------:R-:W-:-:S02]  /*2560*/  PRMT R19, R29, 0x7632, R19 ;  /* 0x000076321d137816 */ /* 0x000fc40000000013 */
[CC--:B0-----:R-:W-:Y:S02]  /*2570*/  LEA R2, P5, R17.reuse, R32.reuse, 0x1 ;  /* 0x0000002011027211 */ /* 0x0c1fe400078a08ff */
[C---:B------:R-:W-:Y:S02]  /*2580*/  LEA R4, P6, R18.reuse, R32, 0x1 ;  /* 0x0000002012047211 */ /* 0x040fe400078c08ff */
[-C--:B------:R-:W-:Y:S01]  /*2590*/  LEA.HI.X.SX32 R3, R17, R26.reuse, 0x1, P5 ;  /* 0x0000001a11037211 */ /* 0x080fe200028f0eff */
[----:B------:R-:W-:Y:S01]  /*25a0*/  IMAD R17, R11, UR4, RZ ;  /* 0x000000040b117c24 */ /* 0x000fe2000f8e02ff */
[----:B------:R-:W-:Y:S01]  /*25b0*/  LEA.HI.X.SX32 R5, R18, R26, 0x1, P6 ;  /* 0x0000001a12057211 */ /* 0x000fe200030f0eff */
[----:B------:R-:W-:Y:S01]  /*25c0*/  IMAD R18, R0, UR4, RZ ;  /* 0x0000000400127c24 */ /* 0x000fe2000f8e02ff */
[CC--:B-1----:R-:W-:Y:S02]  /*25d0*/  LEA R8, P5, R15.reuse, R32.reuse, 0x1 ;  /* 0x000000200f087211 */ /* 0x0c2fe400078a08ff */
[----:B------:R-:W-:Y:S01]  /*25e0*/  LEA R6, P6, R16, R32, 0x1 ;  /* 0x0000002010067211 */ /* 0x000fe200078c08ff */
[----:B------:R-:W-:Y:S01]  /*25f0*/  @P1 STG.E.U16 desc[UR12][R4.64], R19 ;  /* 0x0000001304001986 */ /* 0x000fe2000c10150c */
[----:B------:R-:W-:Y:S01]  /*2600*/  LEA.HI.X.SX32 R9, R15, R26, 0x1, P5 ;  /* 0x0000001a0f097211 */ /* 0x000fe200028f0eff */
[----:B------:R-:W-:Y:S01]  /*2610*/  IMAD R15, R10, UR4, RZ ;  /* 0x000000040a0f7c24 */ /* 0x000fe2000f8e02ff */
[----:B------:R-:W-:-:S02]  /*2620*/  PRMT R31, R31, 0x7632, R31 ;  /* 0x000076321f1f7816 */ /* 0x000fc4000000001f */
[C---:B------:R-:W-:Y:S01]  /*2630*/  ISETP.LT.AND P5, PT, R14.reuse, UR7, !P0 ;  /* 0x000000070e007c0c */ /* 0x040fe2000c7a1270 */
[----:B------:R-:W-:Y:S01]  /*2640*/  IMAD R14, R14, UR4, RZ ;  /* 0x000000040e0e7c24 */ /* 0x000fe2000f8e02ff */
[----:B------:R-:W-:Y:S01]  /*2650*/  LEA.HI.X.SX32 R7, R16, R26, 0x1, P6 ;  /* 0x0000001a10077211 */ /* 0x000fe200030f0eff */
[----:B------:R0:W-:Y:S01]  /*2660*/  @P3 STG.E.U16 desc[UR12][R2.64], R31 ;  /* 0x0000001f02003986 */ /* 0x0001e2000c10150c */
[----:B------:R-:W-:Y:S01]  /*2670*/  IMAD R16, R12, UR4, RZ ;  /* 0x000000040c107c24 */ /* 0x000fe2000f8e02ff */
[----:B------:R-:W-:Y:S02]  /*2680*/  ISETP.LT.AND P3, PT, R10, UR7, !P0 ;  /* 0x000000070a007c0c */ /* 0x000fe4000c761270 */
[----:B--2---:R1:W-:Y:S04]  /*2690*/  @P2 STG.E.U16 desc[UR12][R6.64], R24 ;  /* 0x0000001806002986 */ /* 0x0043e8000c10150c */
[----:B---3--:R2:W-:Y:S01]  /*26a0*/  @P4 STG.E.U16 desc[UR12][R8.64], R22 ;  /* 0x0000001608004986 */ /* 0x0085e2000c10150c */
[C---:B------:R-:W-:Y:S01]  /*26b0*/  ISETP.LT.AND P4, PT, R13.reuse, UR7, !P0 ;  /* 0x000000070d007c0c */ /* 0x040fe2000c781270 */
[----:B------:R-:W-:Y:S01]  /*26c0*/  IMAD R13, R13, UR4, RZ ;  /* 0x000000040d0d7c24 */ /* 0x000fe2000f8e02ff */
[----:B0-----:R-:W-:-:S04]  /*26d0*/  LEA R2, P1, R14, R32, 0x1 ;  /* 0x000000200e027211 */ /* 0x001fc800078208ff */
[-C--:B------:R-:W-:Y:S02]  /*26e0*/  LEA R4, P6, R13, R32.reuse, 0x1 ;  /* 0x000000200d047211 */ /* 0x080fe400078c08ff */
[C---:B-1----:R-:W-:Y:S02]  /*26f0*/  LEA R6, P2, R15.reuse, R32, 0x1 ;  /* 0x000000200f067211 */ /* 0x042fe400078408ff */
[----:B------:R-:W-:Y:S02]  /*2700*/  LEA.HI.X.SX32 R3, R14, R26, 0x1, P1 ;  /* 0x0000001a0e037211 */ /* 0x000fe400008f0eff */
[----:B--2---:R-:W-:Y:S02]  /*2710*/  LEA R8, P1, R16, R32, 0x1 ;  /* 0x0000002010087211 */ /* 0x004fe400078208ff */
[----:B------:R-:W-:Y:S02]  /*2720*/  LEA.HI.X.SX32 R7, R15, R26, 0x1, P2 ;  /* 0x0000001a0f077211 */ /* 0x000fe400010f0eff */
[----:B------:R-:W-:-:S02]  /*2730*/  ISETP.LT.AND P2, PT, R12, UR7, !P0 ;  /* 0x000000070c007c0c */ /* 0x000fc4000c741270 */
[-C--:B------:R-:W-:Y:S02]  /*2740*/  LEA.HI.X.SX32 R9, R16, R26.reuse, 0x1, P1 ;  /* 0x0000001a10097211 */ /* 0x080fe400008f0eff */
[----:B------:R-:W-:Y:S02]  /*2750*/  ISETP.LT.AND P1, PT, R11, UR7, !P0 ;  /* 0x000000070b007c0c */ /* 0x000fe4000c721270 */
[----:B------:R-:W-:Y:S02]  /*2760*/  PRMT R24, R24, 0x7632, R24 ;  /* 0x0000763218187816 */ /* 0x000fe40000000018 */
[----:B------:R-:W-:Y:S02]  /*2770*/  ISETP.LT.AND P0, PT, R0, UR7, !P0 ;  /* 0x0000000700007c0c */ /* 0x000fe4000c701270 */
[----:B------:R-:W-:Y:S01]  /*2780*/  LEA.HI.X.SX32 R5, R13, R26, 0x1, P6 ;  /* 0x0000001a0d057211 */ /* 0x000fe200030f0eff */
[----:B------:R-:W-:Y:S01]  /*2790*/  @P5 STG.E.U16 desc[UR12][R2.64], R24 ;  /* 0x0000001802005986 */ /* 0x000fe2000c10150c */
[----:B------:R-:W-:-:S02]  /*27a0*/  PRMT R22, R22, 0x7632, R22 ;  /* 0x0000763216167816 */ /* 0x000fc40000000016 */
[----:B------:R-:W-:-:S03]  /*27b0*/  LEA R10, P6, R17, R32, 0x1 ;  /* 0x00000020110a7211 */ /* 0x000fc600078c08ff */
[----:B------:R0:W-:Y:S01]  /*27c0*/  @P4 STG.E.U16 desc[UR12][R4.64], R22 ;  /* 0x0000001604004986 */ /* 0x0001e2000c10150c */
[----:B------:R-:W-:Y:S02]  /*27d0*/  LEA.HI.X.SX32 R11, R17, R26, 0x1, P6 ;  /* 0x0000001a110b7211 */ /* 0x000fe400030f0eff */
[C---:B------:R-:W-:Y:S01]  /*27e0*/  LEA R12, P6, R18.reuse, R32, 0x1 ;  /* 0x00000020120c7211 */ /* 0x040fe200078c08ff */
[----:B------:R1:W-:Y:S03]  /*27f0*/  @P3 STG.E.U16 desc[UR12][R6.64], R25 ;  /* 0x0000001906003986 */ /* 0x0003e6000c10150c */
[----:B------:R-:W-:Y:S01]  /*2800*/  LEA.HI.X.SX32 R13, R18, R26, 0x1, P6 ;  /* 0x0000001a120d7211 */ /* 0x000fe200030f0eff */
[----:B------:R1:W-:Y:S01]  /*2810*/  @P2 STG.E.U16 desc[UR12][R8.64], R23 ;  /* 0x0000001708002986 */ /* 0x0003e2000c10150c */
[----:B0-----:R-:W-:-:S05]  /*2820*/  PRMT R5, R25, 0x7632, R5 ;  /* 0x0000763219057816 */ /* 0x001fca0000000005 */
[----:B------:R1:W-:Y:S01]  /*2830*/  @P1 STG.E.U16 desc[UR12][R10.64], R5 ;  /* 0x000000050a001986 */ /* 0x0003e2000c10150c */
[----:B------:R-:W-:Y:S05]  /*2840*/  @!P0 EXIT ;  /* 0x000000000000894d */ /* 0x000fea0003800000 */
[----:B-1----:R-:W-:-:S05]  /*2850*/  PRMT R6, R23, 0x7632, R6 ;  /* 0x0000763217067816 */ /* 0x002fca0000000006 */
[----:B------:R-:W-:Y:S01]  /*2860*/  STG.E.U16 desc[UR12][R12.64], R6 ;  /* 0x000000060c007986 */ /* 0x000fe2000c10150c */
[----:B------:R-:W-:Y:S05]  /*2870*/  EXIT ;  /* 0x000000000000794d */ /* 0x000fea0003800000 */
.L_x_2:
[----:B------:R-:W-:-:S00]  /*2880*/  BRA `(.L_x_2) ;  /* 0xfffffffc00fc7947 */ /* 0x000fc0000383ffff */
[----:B------:R-:W-:-:S00]  /*2890*/  NOP ;  /* 0x0000000000007918 */ /* 0x000fc00000000000 */
        /* <DEDUP_REMOVED lines=14> */
.L_x_3:


//--------------------- .nv.shared.matmul_kernel  --------------------------
	.section	.nv.shared.matmul_kernel,"aw",@nobits
	.sectionflags	@""
	.align	16
	.zero		1024


//--------------------- .nv.shared.reserved.0     --------------------------
	.section	.nv.shared.reserved.0,"aw",@nobits
	.weak		__nv_reservedSMEM_offset_0_alias
	.size		__nv_reservedSMEM_offset_0_alias, 0, 0
	.other		__nv_reservedSMEM_offset_0_alias,@"STO_CUDA_RESERVED_SHARED STV_DEFAULT"
__nv_reservedSMEM_offset_0_alias:
	.zero		0


//--------------------- .nv.constant0.matmul_kernel --------------------------
	.section	.nv.constant0.matmul_kernel,"a",@progbits
	.sectionflags	@""
	.align	4
.nv.constant0.matmul_kernel:
	.zero		608


//--------------------- SYMBOLS --------------------------

	.type		.nv.reservedSmem.offset0,@object
	.size		.nv.reservedSmem.offset0,0x4
